	.target	sm_100a

	.elftype	@"ET_EXEC"


//--------------------- .note.nv.tkinfo           --------------------------
	.section	.note.nv.tkinfo,"",@"SHT_NOTE"
	.sectionflags	@"SHF_NOTE_NV_TKINFO"
	.tkinfo
        /*0018*/ 	.word	0x00000081
        /*0030*/ 	.string	""
        /*0030*/ 	.string	"ptxas-blackwell"
        /*0030*/ 	.string	"Cuda compilation tools, release 12.9, V12.9.86"
        /*0030*/ 	.string	"Build cuda_12.9.r12.9/compiler.36037853_0"
        /*0030*/ 	.string	"-v  -suppress-debug-info  -lineinfo  -arch sm_100a "



//--------------------- .note.nv.cuver            --------------------------
	.section	.note.nv.cuver,"",@"SHT_NOTE"
	.sectionflags	@"SHF_NOTE_NV_CUVER"
        /*0018*/ 	.short	0x0001
        /*001a*/ 	.short	0x0064
        /*001c*/ 	.short	0x0001
        /*001e*/ 	.short	0x0000
        /*0020*/ 	.short	0x0001
        /*0022*/ 	.short	0x0000


//--------------------- .nv.info                  --------------------------
	.section	.nv.info,"",@"SHT_CUDA_INFO"
	.align	4


	//----- nvinfo : EIATTR_REGCOUNT
	.align		4
        /*0000*/ 	.byte	0x04, 0x2f
        /*0002*/ 	.short	(.L_4 - .L_3)
	.align		4
.L_3:
        /*0004*/ 	.word	index@(gluon_tcgen05)
        /*0008*/ 	.word	0x00000047


	//----- nvinfo : EIATTR_FRAME_SIZE
	.align		4
.L_4:
        /*000c*/ 	.byte	0x04, 0x11
        /*000e*/ 	.short	(.L_6 - .L_5)
	.align		4
.L_5:
        /*0010*/ 	.word	index@($__internal_2_$__cuda_sm10x_tcgen05_guardrail_trap_unallocated_columns_being_dealloced)
        /*0014*/ 	.word	0x00000000


	//----- nvinfo : EIATTR_FRAME_SIZE
	.align		4
.L_6:
        /*0018*/ 	.byte	0x04, 0x11
        /*001a*/ 	.short	(.L_8 - .L_7)
	.align		4
.L_7:
        /*001c*/ 	.word	index@($__internal_1_$__cuda_sm10x_tcgen05_guardrail_trap_phase_invalid_during_alloc)
        /*0020*/ 	.word	0x00000000


	//----- nvinfo : EIATTR_FRAME_SIZE
	.align		4
.L_8:
        /*0024*/ 	.byte	0x04, 0x11
        /*0026*/ 	.short	(.L_10 - .L_9)
	.align		4
.L_9:
        /*0028*/ 	.word	index@($__internal_0_$__cuda_sm10x_tcgen05_guardrail_trap_col_being_dealloced_not_returned_by_alloc)
        /*002c*/ 	.word	0x00000000


	//----- nvinfo : EIATTR_FRAME_SIZE
	.align		4
.L_10:
        /*0030*/ 	.byte	0x04, 0x11
        /*0032*/ 	.short	(.L_12 - .L_11)
	.align		4
.L_11:
        /*0034*/ 	.word	index@(gluon_tcgen05)
        /*0038*/ 	.word	0x00000000


	//----- nvinfo : EIATTR_MIN_STACK_SIZE
	.align		4
.L_12:
        /*003c*/ 	.byte	0x04, 0x12
        /*003e*/ 	.short	(.L_14 - .L_13)
	.align		4
.L_13:
        /*0040*/ 	.word	index@(gluon_tcgen05)
        /*0044*/ 	.word	0x00000000
.L_14:


//--------------------- .nv.info.gluon_tcgen05    --------------------------
	.section	.nv.info.gluon_tcgen05,"",@"SHT_CUDA_INFO"
	.sectionflags	@""
	.align	4


	//----- nvinfo : EIATTR_CUDA_API_VERSION
	.align		4
        /*0000*/ 	.byte	0x04, 0x37
        /*0002*/ 	.short	(.L_16 - .L_15)
.L_15:
        /*0004*/ 	.word	0x00000081


	//----- nvinfo : EIATTR_KPARAM_INFO
	.align		4
.L_16:
        /*0008*/ 	.byte	0x04, 0x17
        /*000a*/ 	.short	(.L_18 - .L_17)
.L_17:
        /*000c*/ 	.word	0x00000000
        /*0010*/ 	.short	0x000a
        /*0012*/ 	.short	0x0048
        /*0014*/ 	.byte	0x00, 0xf4, 0x21, 0x00


	//----- nvinfo : EIATTR_KPARAM_INFO
	.align		4
.L_18:
        /*0018*/ 	.byte	0x04, 0x17
        /*001a*/ 	.short	(.L_20 - .L_19)
.L_19:
        /*001c*/ 	.word	0x00000000
        /*0020*/ 	.short	0x0009
        /*0022*/ 	.short	0x0040
        /*0024*/ 	.byte	0x00, 0xf4, 0x21, 0x00


	//----- nvinfo : EIATTR_KPARAM_INFO
	.align		4
.L_20:
        /*0028*/ 	.byte	0x04, 0x17
        /*002a*/ 	.short	(.L_22 - .L_21)
.L_21:
        /*002c*/ 	.word	0x00000000
        /*0030*/ 	.short	0x0008
        /*0032*/ 	.short	0x0038
        /*0034*/ 	.byte	0x00, 0xf0, 0x21, 0x00


	//----- nvinfo : EIATTR_KPARAM_INFO
	.align		4
.L_22:
        /*0038*/ 	.byte	0x04, 0x17
        /*003a*/ 	.short	(.L_24 - .L_23)
.L_23:
        /*003c*/ 	.word	0x00000000
        /*0040*/ 	.short	0x0007
        /*0042*/ 	.short	0x0030
        /*0044*/ 	.byte	0x00, 0xf0, 0x21, 0x00


	//----- nvinfo : EIATTR_KPARAM_INFO
	.align		4
.L_24:
        /*0048*/ 	.byte	0x04, 0x17
        /*004a*/ 	.short	(.L_26 - .L_25)
.L_25:
        /*004c*/ 	.word	0x00000000
        /*0050*/ 	.short	0x0006
        /*0052*/ 	.short	0x0028
        /*0054*/ 	.byte	0x00, 0xf0, 0x21, 0x00


	//----- nvinfo : EIATTR_KPARAM_INFO
	.align		4
.L_26:
        /*0058*/ 	.byte	0x04, 0x17
        /*005a*/ 	.short	(.L_28 - .L_27)
.L_27:
        /*005c*/ 	.word	0x00000000
        /*0060*/ 	.short	0x0005
        /*0062*/ 	.short	0x0020
        /*0064*/ 	.byte	0x00, 0xf0, 0x11, 0x00


	//----- nvinfo : EIATTR_KPARAM_INFO
	.align		4
.L_28:
        /*0068*/ 	.byte	0x04, 0x17
        /*006a*/ 	.short	(.L_30 - .L_29)
.L_29:
        /*006c*/ 	.word	0x00000000
        /*0070*/ 	.short	0x0004
        /*0072*/ 	.short	0x001c
        /*0074*/ 	.byte	0x00, 0xf0, 0x11, 0x00


	//----- nvinfo : EIATTR_KPARAM_INFO
	.align		4
.L_30:
        /*0078*/ 	.byte	0x04, 0x17
        /*007a*/ 	.short	(.L_32 - .L_31)
.L_31:
        /*007c*/ 	.word	0x00000000
        /*0080*/ 	.short	0x0003
        /*0082*/ 	.short	0x0018
        /*0084*/ 	.byte	0x00, 0xf0, 0x11, 0x00


	//----- nvinfo : EIATTR_KPARAM_INFO
	.align		4
.L_32:
        /*0088*/ 	.byte	0x04, 0x17
        /*008a*/ 	.short	(.L_34 - .L_33)
.L_33:
        /*008c*/ 	.word	0x00000000
        /*0090*/ 	.short	0x0002
        /*0092*/ 	.short	0x0010
        /*0094*/ 	.byte	0x00, 0xf4, 0x21, 0x00


	//----- nvinfo : EIATTR_KPARAM_INFO
	.align		4
.L_34:
        /*0098*/ 	.byte	0x04, 0x17
        /*009a*/ 	.short	(.L_36 - .L_35)
.L_35:
        /*009c*/ 	.word	0x00000000
        /*00a0*/ 	.short	0x0001
        /*00a2*/ 	.short	0x0008
        /*00a4*/ 	.byte	0x00, 0xf4, 0x21, 0x00


	//----- nvinfo : EIATTR_KPARAM_INFO
	.align		4
.L_36:
        /*00a8*/ 	.byte	0x04, 0x17
        /*00aa*/ 	.short	(.L_38 - .L_37)
.L_37:
        /*00ac*/ 	.word	0x00000000
        /*00b0*/ 	.short	0x0000
        /*00b2*/ 	.short	0x0000
        /*00b4*/ 	.byte	0x00, 0xf4, 0x21, 0x00


	//----- nvinfo : EIATTR_AT_ENTRY_FRAGMENTS
	.align		4
.L_38:
        /*00b8*/ 	.byte	0x04, 0x4f
        /*00ba*/ 	.short	(.L_40 - .L_39)


	//   ....[0]....
.L_39:
        /*00bc*/ 	.word	0x00000004


	//----- nvinfo : EIATTR_RESERVED_SMEM_USED
	.align		4
.L_40:
        /*00c0*/ 	.byte	0x01, 0x41
	.zero		2


	//----- nvinfo : EIATTR_SPARSE_MMA_MASK
	.align		4
        /*00c4*/ 	.byte	0x03, 0x50
        /*00c6*/ 	.short	0x0000


	//----- nvinfo : EIATTR_TCGEN05_1CTA_USED
	.align		4
        /*00c8*/ 	.byte	0x01, 0x51
	.zero		2


	//----- nvinfo : EIATTR_MAXREG_COUNT
	.align		4
        /*00cc*/ 	.byte	0x03, 0x1b
        /*00ce*/ 	.short	0x00ff


	//----- nvinfo : EIATTR_NUM_BARRIERS
	.align		4
        /*00d0*/ 	.byte	0x02, 0x4c
        /*00d2*/ 	.byte	0x01
	.zero		1


	//----- nvinfo : EIATTR_INT_WARP_WIDE_INSTR_OFFSETS
	.align		4
        /*00d4*/ 	.byte	0x04, 0x31
        /*00d6*/ 	.short	(.L_42 - .L_41)


	//   ....[0]....
.L_41:
        /*00d8*/ 	.word	0x00001720


	//   ....[1]....
        /*00dc*/ 	.word	0x00001740


	//   ....[2]....
        /*00e0*/ 	.word	0x000017c0


	//   ....[3]....
        /*00e4*/ 	.word	0x00001ba0


	//   ....[4]....
        /*00e8*/ 	.word	0x00001bb0


	//   ....[5]....
        /*00ec*/ 	.word	0x00001bc0


	//   ....[6]....
        /*00f0*/ 	.word	0x00001bd0


	//   ....[7]....
        /*00f4*/ 	.word	0x00001ea0


	//   ....[8]....
        /*00f8*/ 	.word	0x00001eb0


	//   ....[9]....
        /*00fc*/ 	.word	0x00002040


	//   ....[10]....
        /*0100*/ 	.word	0x000020a0


	//   ....[11]....
        /*0104*/ 	.word	0x000020b0


	//   ....[12]....
        /*0108*/ 	.word	0x000020e0


	//   ....[13]....
        /*010c*/ 	.word	0x00002300


	//   ....[14]....
        /*0110*/ 	.word	0x00002310


	//   ....[15]....
        /*0114*/ 	.word	0x000026a0


	//   ....[16]....
        /*0118*/ 	.word	0x000026b0


	//   ....[17]....
        /*011c*/ 	.word	0x00002ba0


	//   ....[18]....
        /*0120*/ 	.word	0x00002bf0


	//----- nvinfo : EIATTR_COOP_GROUP_MASK_REGIDS
	.align		4
.L_42:
        /*0124*/ 	.byte	0x04, 0x29
        /*0126*/ 	.short	(.L_44 - .L_43)


	//   ....[0]....
.L_43:
        /*0128*/ 	.word	0xffffffff


	//   ....[1]....
        /*012c*/ 	.word	0xffffffff


	//   ....[2]....
        /*0130*/ 	.word	0xffffffff


	//   ....[3]....
        /*0134*/ 	.word	0xffffffff


	//   ....[4]....
        /*0138*/ 	.word	0xffffffff


	//   ....[5]....
        /*013c*/ 	.word	0xffffffff


	//   ....[6]....
        /*0140*/ 	.word	0xffffffff


	//   ....[7]....
        /*0144*/ 	.word	0xffffffff


	//   ....[8]....
        /*0148*/ 	.word	0xffffffff


	//   ....[9]....
        /*014c*/ 	.word	0xffffffff


	//----- nvinfo : EIATTR_COOP_GROUP_INSTR_OFFSETS
	.align		4
.L_44:
        /*0150*/ 	.byte	0x04, 0x28
        /*0152*/ 	.short	(.L_46 - .L_45)


	//   ....[0]....
.L_45:
        /*0154*/ 	.word	0x00000050


	//   ....[1]....
        /*0158*/ 	.word	0x00000310


	//   ....[2]....
        /*015c*/ 	.word	0x00000500


	//   ....[3]....
        /*0160*/ 	.word	0x000009c0


	//   ....[4]....
        /*0164*/ 	.word	0x00000b00


	//   ....[5]....
        /*0168*/ 	.word	0x00000fb0


	//   ....[6]....
        /*016c*/ 	.word	0x000010f0


	//   ....[7]....
        /*0170*/ 	.word	0x000015e0


	//   ....[8]....
        /*0174*/ 	.word	0x00002a30


	//   ....[9]....
        /*0178*/ 	.word	0x00002ca0


	//----- nvinfo : EIATTR_VRC_CTA_INIT_COUNT
	.align		4
.L_46:
        /*017c*/ 	.byte	0x02, 0x4a
        /*017e*/ 	.byte	0x80
	.zero		1


	//----- nvinfo : EIATTR_MBARRIER_INSTR_OFFSETS
	.align		4
        /*0180*/ 	.byte	0x04, 0x39
        /*0182*/ 	.short	(.L_48 - .L_47)


	//   ....[0]....
.L_47:
        /*0184*/ 	.word	0x000017e0
        /*0188*/ 	.word	0x000000ff
        /*018c*/ 	.word	0x00010000
        /*0190*/ 	.short	0x0100
        /*0192*/ 	.byte	0x08
	.zero		1


	//   ....[1]....
        /*0194*/ 	.word	0x000017f0
        /*0198*/ 	.word	0x000000ff
        /*019c*/ 	.word	0x00010020
        /*01a0*/ 	.short	0x0100
        /*01a2*/ 	.byte	0x08
	.zero		1


	//   ....[2]....
        /*01a4*/ 	.word	0x000018a0
        /*01a8*/ 	.word	0x000000ff
        /*01ac*/ 	.word	0x00010008
        /*01b0*/ 	.short	0x0100
        /*01b2*/ 	.byte	0x08
	.zero		1


	//   ....[3]....
        /*01b4*/ 	.word	0x000018b0
        /*01b8*/ 	.word	0x000000ff
        /*01bc*/ 	.word	0x00010028
        /*01c0*/ 	.short	0x0100
        /*01c2*/ 	.byte	0x08
	.zero		1


	//   ....[4]....
        /*01c4*/ 	.word	0x00001990
        /*01c8*/ 	.word	0x000000ff
        /*01cc*/ 	.word	0x00010010
        /*01d0*/ 	.short	0x0100
        /*01d2*/ 	.byte	0x08
	.zero		1


	//   ....[5]....
        /*01d4*/ 	.word	0x000019a0
        /*01d8*/ 	.word	0x000000ff
        /*01dc*/ 	.word	0x00010030
        /*01e0*/ 	.short	0x0100
        /*01e2*/ 	.byte	0x08
	.zero		1


	//   ....[6]....
        /*01e4*/ 	.word	0x00001ab0
        /*01e8*/ 	.word	0x000000ff
        /*01ec*/ 	.word	0x00010018
        /*01f0*/ 	.short	0x0100
        /*01f2*/ 	.byte	0x08
	.zero		1


	//   ....[7]....
        /*01f4*/ 	.word	0x00001ac0
        /*01f8*/ 	.word	0x000000ff
        /*01fc*/ 	.word	0x00010038
        /*0200*/ 	.short	0x0100
        /*0202*/ 	.byte	0x08
	.zero		1


	//   ....[8]....
        /*0204*/ 	.word	0x00001cc0
        /*0208*/ 	.word	0x000000ff
        /*020c*/ 	.word	0x00010000
        /*0210*/ 	.short	0x010a
        /*0212*/ 	.byte	0x08
	.zero		1


	//   ....[9]....
        /*0214*/ 	.word	0x00001f00
        /*0218*/ 	.word	0x000000ff
        /*021c*/ 	.word	0x00010020
        /*0220*/ 	.short	0x010a
        /*0222*/ 	.byte	0x08
	.zero		1


	//   ....[10]....
        /*0224*/ 	.word	0x00002150
        /*0228*/ 	.word	0x000000ff
        /*022c*/ 	.word	0x00010000
        /*0230*/ 	.short	0x010a
        /*0232*/ 	.byte	0x19
	.zero		1


	//   ....[11]....
        /*0234*/ 	.word	0x00002350
        /*0238*/ 	.word	0x000000ff
        /*023c*/ 	.word	0x00010020
        /*0240*/ 	.short	0x010a
        /*0242*/ 	.byte	0x19
	.zero		1


	//   ....[12]....
        /*0244*/ 	.word	0x00002420
        /*0248*/ 	.word	0x000000ff
        /*024c*/ 	.word	0x00010000
        /*0250*/ 	.short	0x0108
        /*0252*/ 	.byte	0x08
	.zero		1


	//   ....[13]....
        /*0254*/ 	.word	0x00002430
        /*0258*/ 	.word	0x000000ff
        /*025c*/ 	.word	0x00010020
        /*0260*/ 	.short	0x0108
        /*0262*/ 	.byte	0x08
	.zero		1


	//   ....[14]....
        /*0264*/ 	.word	0x00002480
        /*0268*/ 	.word	0x000000ff
        /*026c*/ 	.word	0x00010008
        /*0270*/ 	.short	0x0108
        /*0272*/ 	.byte	0x08
	.zero		1


	//   ....[15]....
        /*0274*/ 	.word	0x00002490
        /*0278*/ 	.word	0x000000ff
        /*027c*/ 	.word	0x00010028
        /*0280*/ 	.short	0x0108
        /*0282*/ 	.byte	0x08
	.zero		1


	//   ....[16]....
        /*0284*/ 	.word	0x000024e0
        /*0288*/ 	.word	0x000000ff
        /*028c*/ 	.word	0x00010010
        /*0290*/ 	.short	0x0108
        /*0292*/ 	.byte	0x08
	.zero		1


	//   ....[17]....
        /*0294*/ 	.word	0x000024f0
        /*0298*/ 	.word	0x000000ff
        /*029c*/ 	.word	0x00010030
        /*02a0*/ 	.short	0x0108
        /*02a2*/ 	.byte	0x08
	.zero		1


	//   ....[18]....
        /*02a4*/ 	.word	0x00002540
        /*02a8*/ 	.word	0x000000ff
        /*02ac*/ 	.word	0x00010018
        /*02b0*/ 	.short	0x0108
        /*02b2*/ 	.byte	0x08
	.zero		1


	//   ....[19]....
        /*02b4*/ 	.word	0x00002550
        /*02b8*/ 	.word	0x000000ff
        /*02bc*/ 	.word	0x00010038
        /*02c0*/ 	.short	0x0108
        /*02c2*/ 	.byte	0x08
	.zero		1


	//   ....[20]....
        /*02c4*/ 	.word	0x00002cc0
        /*02c8*/ 	.word	0x000000ff
        /*02cc*/ 	.word	0x00010000
        /*02d0*/ 	.short	0x010a
        /*02d2*/ 	.byte	0x08
	.zero		1


	//   ....[21]....
        /*02d4*/ 	.word	0x00002cf0
        /*02d8*/ 	.word	0x000000ff
        /*02dc*/ 	.word	0x00010020
        /*02e0*/ 	.short	0x010a
        /*02e2*/ 	.byte	0x08
	.zero		1


	//   ....[22]....
        /*02e4*/ 	.word	0x00002d20
        /*02e8*/ 	.word	0x000000ff
        /*02ec*/ 	.word	0x00010000
        /*02f0*/ 	.short	0x010a
        /*02f2*/ 	.byte	0x19
	.zero		1


	//   ....[23]....
        /*02f4*/ 	.word	0x00002d50
        /*02f8*/ 	.word	0x000000ff
        /*02fc*/ 	.word	0x00010020
        /*0300*/ 	.short	0x010a
        /*0302*/ 	.byte	0x19
	.zero		1


	//----- nvinfo : EIATTR_NUM_MBARRIERS
	.align		4
.L_48:
        /*0304*/ 	.byte	0x03, 0x38
        /*0306*/ 	.short	0x0008


	//----- nvinfo : EIATTR_EXIT_INSTR_OFFSETS
	.align		4
        /*0308*/ 	.byte	0x04, 0x1c
        /*030a*/ 	.short	(.L_50 - .L_49)


	//   ....[0]....
.L_49:
        /*030c*/ 	.word	0x00002cb0


	//----- nvinfo : EIATTR_REQNTID
	.align		4
.L_50:
        /*0310*/ 	.byte	0x04, 0x10
        /*0312*/ 	.short	(.L_52 - .L_51)
.L_51:
        /*0314*/ 	.word	0x00000100
        /*0318*/ 	.word	0x00000001
        /*031c*/ 	.word	0x00000001


	//----- nvinfo : EIATTR_CRS_STACK_SIZE
	.align		4
.L_52:
        /*0320*/ 	.byte	0x04, 0x1e
        /*0322*/ 	.short	(.L_54 - .L_53)
.L_53:
        /*0324*/ 	.word	0x00000000


	//----- nvinfo : EIATTR_CBANK_PARAM_SIZE
	.align		4
.L_54:
        /*0328*/ 	.byte	0x03, 0x19
        /*032a*/ 	.short	0x0050


	//----- nvinfo : EIATTR_PARAM_CBANK
	.align		4
        /*032c*/ 	.byte	0x04, 0x0a
        /*032e*/ 	.short	(.L_56 - .L_55)
	.align		4
.L_55:
        /*0330*/ 	.word	index@(.nv.constant0.gluon_tcgen05)
        /*0334*/ 	.short	0x0380
        /*0336*/ 	.short	0x0050


	//----- nvinfo : EIATTR_SW_WAR
	.align		4
.L_56:
        /*0338*/ 	.byte	0x04, 0x36
        /*033a*/ 	.short	(.L_58 - .L_57)
.L_57:
        /*033c*/ 	.word	0x00000008
.L_58:


//--------------------- .nv.compat                --------------------------
	.section	.nv.compat,"",@"SHT_CUDA_COMPAT_INFO"
	.align	4
        /*0000*/ 	.byte	0x02, 0x02, 0x02, 0x00, 0x02, 0x05, 0x05, 0x00, 0x02, 0x03, 0x03, 0x00, 0x02, 0x06, 0x01, 0x00


//--------------------- .nv.callgraph             --------------------------
	.section	.nv.callgraph,"",@"SHT_CUDA_CALLGRAPH"
	.align	4
	.sectionentsize	8
	.align		4
        /*0000*/ 	.word	0x00000000
	.align		4
        /*0004*/ 	.word	0xffffffff
	.align		4
        /*0008*/ 	.word	0x00000000
	.align		4
        /*000c*/ 	.word	0xfffffffe
	.align		4
        /*0010*/ 	.word	0x00000000
	.align		4
        /*0014*/ 	.word	0xfffffffd
	.align		4
        /*0018*/ 	.word	0x00000000
	.align		4
        /*001c*/ 	.word	0xfffffffc


//--------------------- .text.gluon_tcgen05       --------------------------
	.section	.text.gluon_tcgen05,"ax",@progbits
	.align	128
        .global         gluon_tcgen05
        .type           gluon_tcgen05,@function
        .size           gluon_tcgen05,(.L_x_85 - gluon_tcgen05)
        .other          gluon_tcgen05,@"STO_CUDA_ENTRY STV_DEFAULT"
gluon_tcgen05:
.text.gluon_tcgen05:
[----:B------:R-:W1:Y:S01]  /*0000*/  LDC R1, c[0x0][0x37c] ;  /* 0x0000df00ff017b82 */ /* 0x000e620000000800 */
[----:B------:R-:W2:Y:S02]  /*0010*/  S2R R0, SR_TID.X ;  /* 0x0000000000007919 */ /* 0x000ea40000002100 */
[----:B--2---:R-:W-:-:S13]  /*0020*/  ISETP.GE.U32.AND P2, PT, R0, 0x20, PT ;  /* 0x000000200000780c */ /* 0x004fda0003f46070 */
[----:B------:R-:W-:Y:S05]  /*0030*/  @P2 BRA `(.L_x_0) ;  /* 0x0000000000b82947 */ /* 0x000fea0003800000 */
[----:B------:R-:W2:Y:S01]  /*0040*/  S2UR UR6, SR_CgaCtaId ;  /* 0x00000000000679c3 */ /* 0x000ea20000008800 */
[----:B------:R-:W-:Y:S01]  /*0050*/  NOP ;  /* 0x0000000000007918 */ /* 0x000fe20000000000 */
[----:B------:R-:W-:Y:S02]  /*0060*/  UMOV UR4, 0x40 ;  /* 0x0000004000047882 */ /* 0x000fe40000000000 */
[----:B--2---:R-:W-:-:S09]  /*0070*/  ULEA UR4, UR6, UR4, 0x18 ;  /* 0x0000000406047291 */ /* 0x004fd2000f8ec0ff */
[----:B------:R-:W2:Y:S01]  /*0080*/  LDS.U8 R2, [UR4] ;  /* 0x00000004ff027984 */ /* 0x000ea20008000000 */
[----:B------:R-:W-:Y:S02]  /*0090*/  UMOV UR4, 0x400 ;  /* 0x0000040000047882 */ /* 0x000fe40000000000 */
[----:B------:R-:W-:Y:S01]  /*00a0*/  ULEA UR4, UR6, UR4, 0x18 ;  /* 0x0000000406047291 */ /* 0x000fe2000f8ec0ff */
[----:B--2---:R-:W-:-:S13]  /*00b0*/  ISETP.NE.AND P0, PT, R2, RZ, PT ;  /* 0x000000ff0200720c */ /* 0x004fda0003f05270 */
[----:B------:R-:W-:Y:S05]  /*00c0*/  @P0 BRA `(.L_x_1) ;  /* 0x00000000007c0947 */ /* 0x000fea0003800000 */
[----:B------:R-:W-:-:S13]  /*00d0*/  ELECT P0, URZ, PT ;  /* 0x0000000000ff782f */ /* 0x000fda0003800000 */
[----:B------:R-:W-:Y:S05]  /*00e0*/  @!P0 BRA `(.L_x_2) ;  /* 0x0000000000848947 */ /* 0x000fea0003800000 */
[----:B------:R-:W-:Y:S01]  /*00f0*/  UMOV UR5, 0x4 ;  /* 0x0000000400057882 */ /* 0x000fe20000000000 */
[----:B------:R-:W-:Y:S02]  /*0100*/  IMAD.MOV.U32 R5, RZ, RZ, 0x1 ;  /* 0x00000001ff057424 */ /* 0x000fe400078e00ff */
[----:B------:R-:W-:Y:S02]  /*0110*/  IMAD.MOV.U32 R3, RZ, RZ, 0xf ;  /* 0x0000000fff037424 */ /* 0x000fe400078e00ff */
[----:B------:R-:W-:Y:S04]  /*0120*/  DEPBAR.LE SB2, 0x36 ;  /* 0x0000ad800000791a */ /* 0x000fe80000000000 */
[----:B------:R-:W2:Y:S02]  /*0130*/  UTCATOMSWS.FIND_AND_SET.ALIGN UP0, UR5, UR5 ;  /* 0x00000005000575e3 */ /* 0x000ea40008000800 */
[----:B--2---:R-:W-:-:S04]  /*0140*/  PLOP3.LUT P0, PT, PT, PT, UP0, 0x80, 0x8 ;  /* 0x000000000008781c */ /* 0x004fc80003f0f008 */
[----:B------:R-:W-:-:S04]  /*0150*/  SEL R2, RZ, 0xffffffff, !P0 ;  /* 0xffffffffff027807 */ /* 0x000fc80004000000 */
[----:B------:R-:W-:Y:S01]  /*0160*/  ISETP.NE.AND P0, PT, R2, RZ, PT ;  /* 0x000000ff0200720c */ /* 0x000fe20003f05270 */
[----:B------:R-:W-:-:S12]  /*0170*/  IMAD.U32 R2, RZ, RZ, UR5 ;  /* 0x00000005ff027e24 */ /* 0x000fd8000f8e00ff */
[----:B------:R-:W-:Y:S05]  /*0180*/  @P0 BRA `(.L_x_3) ;  /* 0x0000000000240947 */ /* 0x000fea0003800000 */
.L_x_4:
[----:B------:R-:W-:Y:S05]  /*0190*/  NANOSLEEP 0x64 ;  /* 0x000000640000795d */ /* 0x000fea0003800000 */
[----:B------:R-:W-:-:S05]  /*01a0*/  UMOV UR5, 0x4 ;  /* 0x0000000400057882 */ /* 0x000fca0000000000 */
[----:B------:R-:W-:Y:S04]  /*01b0*/  DEPBAR.LE SB2, 0x36 ;  /* 0x0000ad800000791a */ /* 0x000fe80000000000 */
[----:B------:R-:W2:Y:S02]  /*01c0*/  UTCATOMSWS.FIND_AND_SET.ALIGN UP0, UR5, UR5 ;  /* 0x00000005000575e3 */ /* 0x000ea40008000800 */
[----:B--2---:R-:W-:-:S04]  /*01d0*/  PLOP3.LUT P0, PT, PT, PT, UP0, 0x80, 0x8 ;  /* 0x000000000008781c */ /* 0x004fc80003f0f008 */
[----:B------:R-:W-:-:S04]  /*01e0*/  SEL R2, RZ, 0xffffffff, !P0 ;  /* 0xffffffffff027807 */ /* 0x000fc80004000000 */
[----:B------:R-:W-:Y:S01]  /*01f0*/  ISETP.NE.AND P0, PT, R2, RZ, PT ;  /* 0x000000ff0200720c */ /* 0x000fe20003f05270 */
[----:B------:R-:W-:-:S12]  /*0200*/  IMAD.U32 R2, RZ, RZ, UR5 ;  /* 0x00000005ff027e24 */ /* 0x000fd8000f8e00ff */
[----:B------:R-:W-:Y:S05]  /*0210*/  @!P0 BRA `(.L_x_4) ;  /* 0xfffffffc00dc8947 */ /* 0x000fea000383ffff */
.L_x_3:
[C---:B------:R-:W-:Y:S01]  /*0220*/  VIADD R4, R2.reuse, 0x10 ;  /* 0x0000001002047836 */ /* 0x040fe20000000000 */
[----:B------:R-:W-:Y:S01]  /*0230*/  UMOV UR5, 0x50 ;  /* 0x0000005000057882 */ /* 0x000fe20000000000 */
[----:B------:R-:W-:Y:S01]  /*0240*/  SHF.L.U32 R3, R3, R2, RZ ;  /* 0x0000000203037219 */ /* 0x000fe200000006ff */
[----:B------:R-:W-:Y:S01]  /*0250*/  ULEA UR5, UR6, UR5, 0x18 ;  /* 0x0000000506057291 */ /* 0x000fe2000f8ec0ff */
[----:B------:R-:W-:Y:S01]  /*0260*/  IMAD.SHL.U32 R2, R2, 0x20, RZ ;  /* 0x0000002002027824 */ /* 0x000fe200078e00ff */
[----:B------:R-:W-:-:S04]  /*0270*/  SHF.L.U32 R4, R5, R4, RZ ;  /* 0x0000000405047219 */ /* 0x000fc800000006ff */
[----:B------:R-:W-:-:S05]  /*0280*/  LOP3.LUT R3, R4, R3, RZ, 0xfc, !PT ;  /* 0x0000000304037212 */ /* 0x000fca00078efcff */
[----:B------:R2:W-:Y:S04]  /*0290*/  ATOMS.OR RZ, [UR5], R3 ;  /* 0x00000003ffff798c */ /* 0x0005e8000b000005 */
[----:B------:R2:W-:Y:S01]  /*02a0*/  STS [UR4], R2 ;  /* 0x00000002ff007988 */ /* 0x0005e20008000804 */
[----:B------:R-:W-:Y:S05]  /*02b0*/  BRA `(.L_x_2) ;  /* 0x0000000000107947 */ /* 0x000fea0003800000 */
.L_x_1:
[----:B------:R-:W-:Y:S01]  /*02c0*/  IMAD.MOV.U32 R3, RZ, RZ, -0x1 ;  /* 0xffffffffff037424 */ /* 0x000fe200078e00ff */
[----:B------:R-:W-:-:S04]  /*02d0*/  MOV R2, 0x300 ;  /* 0x0000030000027802 */ /* 0x000fc80000000f00 */
[----:B------:R2:W-:Y:S03]  /*02e0*/  STS [UR4], R3 ;  /* 0x00000003ff007988 */ /* 0x0005e60008000804 */
[----:B-12---:R-:W-:Y:S05]  /*02f0*/  CALL.REL.NOINC `($__internal_1_$__cuda_sm10x_tcgen05_guardrail_trap_phase_invalid_during_alloc) ;  /* 0x0000002800ac7944 */ /* 0x006fea0003c00000 */
.L_x_2:
[----:B------:R-:W-:Y:S05]  /*0300*/  WARPSYNC.ALL ;  /* 0x0000000000007948 */ /* 0x000fea0003800000 */
[----:B------:R-:W-:Y:S01]  /*0310*/  NOP ;  /* 0x0000000000007918 */ /* 0x000fe20000000000 */
.L_x_0:
[----:B------:R-:W3:Y:S08]  /*0320*/  S2UR UR4, SR_CgaCtaId ;  /* 0x00000000000479c3 */ /* 0x000ef00000008800 */
[----:B------:R-:W-:Y:S01]  /*0330*/  BAR.SYNC.DEFER_BLOCKING 0x0 ;  /* 0x0000000000007b1d */ /* 0x000fe20000010000 */
[----:B------:R-:W-:-:S05]  /*0340*/  LOP3.LUT R68, R0, 0xff, RZ, 0xc0, !PT ;  /* 0x000000ff00447812 */ /* 0x000fca00078ec0ff */
[----:B------:R-:W-:Y:S02]  /*0350*/  UMOV UR8, 0x400 ;  /* 0x0000040000087882 */ /* 0x000fe40000000000 */
[----:B------:R-:W4:Y:S08]  /*0360*/  LDC R4, c[0x0][0x398] ;  /* 0x0000e600ff047b82 */ /* 0x000f300000000800 */
[----:B------:R-:W5:Y:S01]  /*0370*/  LDC R10, c[0x0][0x3a0] ;  /* 0x0000e800ff0a7b82 */ /* 0x000f620000000800 */
[----:B---3--:R-:W-:-:S07]  /*0380*/  ULEA UR8, UR4, UR8, 0x18 ;  /* 0x0000000804087291 */ /* 0x008fce000f8ec0ff */
[----:B------:R-:W3:Y:S02]  /*0390*/  S2UR UR19, SR_CTAID.Y ;  /* 0x00000000001379c3 */ /* 0x000ee40000002600 */
[----:B--2---:R-:W2:Y:S06]  /*03a0*/  LDS R3, [UR8] ;  /* 0x00000008ff037984 */ /* 0x004eac0008000800 */
[----:B------:R-:W-:Y:S06]  /*03b0*/  BAR.SYNC.DEFER_BLOCKING 0x0 ;  /* 0x0000000000007b1d */ /* 0x000fec0000010000 */
[----:B------:R-:W-:Y:S05]  /*03c0*/  @P2 BRA `(.L_x_5) ;  /* 0x0000000000182947 */ /* 0x000fea0003800000 */
[----:B------:R-:W-:Y:S01]  /*03d0*/  ELECT P0, URZ, PT ;  /* 0x0000000000ff782f */ /* 0x000fe20003800000 */
[----:B------:R-:W-:Y:S01]  /*03e0*/  IMAD.MOV.U32 R2, RZ, RZ, 0x1 ;  /* 0x00000001ff027424 */ /* 0x000fe200078e00ff */
[----:B------:R-:W-:Y:S01]  /*03f0*/  UMOV UR5, 0x40 ;  /* 0x0000004000057882 */ /* 0x000fe20000000000 */
[----:B------:R-:W-:Y:S01]  /*0400*/  UVIRTCOUNT.DEALLOC.SMPOOL 0x80 ;  /* 0x000000800000784c */ /* 0x000fe20000000000 */
[----:B------:R-:W-:-:S09]  /*0410*/  ULEA UR5, UR4, UR5, 0x18 ;  /* 0x0000000504057291 */ /* 0x000fd2000f8ec0ff */
[----:B------:R5:W-:Y:S03]  /*0420*/  @P0 STS.U8 [UR5], R2 ;  /* 0x00000002ff000988 */ /* 0x000be60008000005 */
.L_x_5:
[----:B------:R-:W5:Y:S01]  /*0430*/  S2UR UR4, SR_CTAID.Z ;  /* 0x00000000000479c3 */ /* 0x000f620000002700 */
[----:B------:R-:W4:Y:S01]  /*0440*/  LDCU UR5, c[0x0][0x370] ;  /* 0x00006e00ff0577ac */ /* 0x000f220008000800 */
[----:B------:R-:W-:Y:S01]  /*0450*/  ISETP.GE.U32.AND P0, PT, R68, 0x20, PT ;  /* 0x000000204400780c */ /* 0x000fe20003f06070 */
[----:B----4-:R-:W-:Y:S01]  /*0460*/  VIADD R4, R4, 0xffffffff ;  /* 0xffffffff04047836 */ /* 0x010fe20000000000 */
[C---:B------:R-:W-:Y:S01]  /*0470*/  ISETP.NE.U32.AND P3, PT, R68.reuse, RZ, PT ;  /* 0x000000ff4400720c */ /* 0x040fe20003f65070 */
[----:B------:R-:W5:Y:S01]  /*0480*/  LDCU UR6, c[0x0][0x374] ;  /* 0x00006e80ff0677ac */ /* 0x000f620008000800 */
[----:B------:R-:W-:Y:S01]  /*0490*/  LEA R11, R68, UR8, 0x2 ;  /* 0x00000008440b7c11 */ /* 0x000fe2000f8e10ff */
[----:B-----5:R-:W-:Y:S01]  /*04a0*/  VIADD R12, R10, 0xffffffff ;  /* 0xffffffff0a0c7836 */ /* 0x020fe20000000000 */
[----:B------:R-:W4:Y:S01]  /*04b0*/  S2UR UR7, SR_CTAID.X ;  /* 0x00000000000779c3 */ /* 0x000f220000002500 */
[----:B------:R-:W5:Y:S01]  /*04c0*/  LDCU.64 UR16, c[0x0][0x3c0] ;  /* 0x00007800ff1077ac */ /* 0x000f620008000a00 */
[----:B--2---:R-:W-:Y:S01]  /*04d0*/  R2UR UR24, R3 ;  /* 0x00000000031872ca */ /* 0x004fe200000e0000 */
[----:B------:R-:W-:Y:S04]  /*04e0*/  BSSY.RECONVERGENT B0, `(.L_x_6) ;  /* 0x0000011000007945 */ /* 0x000fe80003800200 */
[----:B------:R2:W-:Y:S01]  /*04f0*/  @!P0 STS [R11], RZ ;  /* 0x000000ff0b008388 */ /* 0x0005e20000000800 */
[----:B------:R-:W-:-:S03]  /*0500*/  NOP ;  /* 0x0000000000007918 */ /* 0x000fc60000000000 */
[----:B------:R2:W-:Y:S01]  /*0510*/  @!P3 STS [UR8+0x24], R4 ;  /* 0x00002404ff00b988 */ /* 0x0005e20008000808 */
[----:B---3--:R-:W-:-:S03]  /*0520*/  UIMAD UR4, UR4, UR6, UR19 ;  /* 0x00000006040472a4 */ /* 0x008fc6000f8e0213 */
[----:B------:R2:W-:Y:S01]  /*0530*/  @!P3 STS [UR8+0x20], R12 ;  /* 0x0000200cff00b988 */ /* 0x0005e20008000808 */
[----:B----4-:R-:W-:-:S04]  /*0540*/  UIMAD UR4, UR4, UR5, UR7 ;  /* 0x00000005040472a4 */ /* 0x010fc8000f8e0207 */
[----:B------:R-:W-:-:S04]  /*0550*/  UIMAD UR4, UR4, 0x180, URZ ;  /* 0x00000180040478a4 */ /* 0x000fc8000f8e02ff */
[----:B-----5:R-:W-:-:S04]  /*0560*/  UIADD3 UR20, UP0, UPT, UR4, UR16, URZ ;  /* 0x0000001004147290 */ /* 0x020fc8000ff1e0ff */
[----:B------:R-:W-:Y:S01]  /*0570*/  ULEA.HI.X.SX32 UR21, UR4, UR17, 0x1, UP0 ;  /* 0x0000001104157291 */ /* 0x000fe200080f0eff */
[----:B--2---:R-:W-:Y:S11]  /*0580*/  @P3 BRA `(.L_x_7) ;  /* 0x0000000000183947 */ /* 0x004ff60003800000 */
[----:B------:R-:W2:Y:S01]  /*0590*/  LDS R2, [UR8+0x8] ;  /* 0x00000808ff027984 */ /* 0x000ea20008000800 */
[----:B------:R-:W3:Y:S01]  /*05a0*/  LDC.64 R6, c[0x0][0x380] ;  /* 0x0000e000ff067b82 */ /* 0x000ee20000000a00 */
[----:B------:R-:W-:Y:S02]  /*05b0*/  IMAD.MOV.U32 R3, RZ, RZ, 0x70 ;  /* 0x00000070ff037424 */ /* 0x000fe400078e00ff */
[----:B---3--:R3:W-:Y:S03]  /*05c0*/  STS.64 [UR8], R6 ;  /* 0x00000006ff007988 */ /* 0x0087e60008000a08 */
[----:B--2---:R-:W-:-:S05]  /*05d0*/  LOP3.LUT R2, R2, 0x10, R3, 0xd8, !PT ;  /* 0x0000001002027812 */ /* 0x004fca00078ed803 */
[----:B------:R3:W-:Y:S02]  /*05e0*/  STS [UR8+0x8], R2 ;  /* 0x00000802ff007988 */ /* 0x0007e40008000808 */
.L_x_7:
[----:B------:R-:W-:Y:S05]  /*05f0*/  BSYNC.RECONVERGENT B0 ;  /* 0x0000000000007941 */ /* 0x000fea0003800200 */
.L_x_6:
[----:B------:R-:W-:Y:S04]  /*0600*/  BSSY.RECONVERGENT B0, `(.L_x_8) ;  /* 0x000000a000007945 */ /* 0x000fe80003800200 */
[----:B------:R-:W-:Y:S05]  /*0610*/  @P3 BRA `(.L_x_9) ;  /* 0x0000000000203947 */ /* 0x000fea0003800000 */
[----:B---3--:R-:W2:Y:S01]  /*0620*/  LDS R2, [UR8+0x34] ;  /* 0x00003408ff027984 */ /* 0x008ea20008000800 */
[----:B------:R-:W-:Y:S02]  /*0630*/  IMAD.MOV.U32 R3, RZ, RZ, 0x1f000000 ;  /* 0x1f000000ff037424 */ /* 0x000fe400078e00ff */
[----:B------:R-:W-:Y:S01]  /*0640*/  @!P3 IMAD.MOV.U32 R5, RZ, RZ, 0x7f ;  /* 0x0000007fff05b424 */ /* 0x000fe200078e00ff */
[----:B------:R-:W3:Y:S02]  /*0650*/  @!P3 LDS R6, [UR8+0x38] ;  /* 0x00003808ff06b984 */ /* 0x000ee40008000800 */
[----:B--2---:R-:W-:Y:S02]  /*0660*/  LOP3.LUT R2, R2, 0xff000000, R3, 0xb8, !PT ;  /* 0xff00000002027812 */ /* 0x004fe400078eb803 */
[----:B---3--:R-:W-:-:S03]  /*0670*/  @!P3 LOP3.LUT R3, R6, 0xff, R5, 0xb8, !PT ;  /* 0x000000ff0603b812 */ /* 0x008fc600078eb805 */
[----:B------:R2:W-:Y:S04]  /*0680*/  STS [UR8+0x34], R2 ;  /* 0x00003402ff007988 */ /* 0x0005e80008000808 */
[----:B------:R2:W-:Y:S02]  /*0690*/  @!P3 STS [UR8+0x38], R3 ;  /* 0x00003803ff00b988 */ /* 0x0005e40008000808 */
.L_x_9:
[----:B------:R-:W-:Y:S05]  /*06a0*/  BSYNC.RECONVERGENT B0 ;  /* 0x0000000000007941 */ /* 0x000fea0003800200 */
.L_x_8:
[----:B------:R-:W-:Y:S04]  /*06b0*/  BSSY.RECONVERGENT B0, `(.L_x_10) ;  /* 0x000000e000007945 */ /* 0x000fe80003800200 */
[----:B------:R-:W-:Y:S05]  /*06c0*/  @P3 BRA `(.L_x_11) ;  /* 0x0000000000303947 */ /* 0x000fea0003800000 */
[----:B--2---:R-:W2:Y:S01]  /*06d0*/  LDS R3, [UR8+0x34] ;  /* 0x00003408ff037984 */ /* 0x004ea20008000800 */
[----:B------:R-:W4:Y:S03]  /*06e0*/  LDC.64 R8, c[0x0][0x3a8] ;  /* 0x0000ea00ff087b82 */ /* 0x000f260000000a00 */
[----:B---3--:R-:W3:Y:S01]  /*06f0*/  LDS R2, [UR8+0x1c] ;  /* 0x00001c08ff027984 */ /* 0x008ee20008000800 */
[C---:B----4-:R-:W-:Y:S01]  /*0700*/  SHF.L.U64.HI R6, R8.reuse, 0x1, R9 ;  /* 0x0000000108067819 */ /* 0x050fe20000010209 */
[----:B------:R-:W-:-:S03]  /*0710*/  IMAD.SHL.U32 R5, R8, 0x2, RZ ;  /* 0x0000000208057824 */ /* 0x000fc600078e00ff */
[--C-:B------:R-:W-:Y:S02]  /*0720*/  SHF.R.U32.HI R7, RZ, 0x4, R6.reuse ;  /* 0x00000004ff077819 */ /* 0x100fe40000011606 */
[----:B------:R-:W-:-:S05]  /*0730*/  SHF.R.U64 R5, R5, 0x4, R6 ;  /* 0x0000000405057819 */ /* 0x000fca0000001206 */
[----:B------:R4:W-:Y:S01]  /*0740*/  STS [UR8+0xc], R5 ;  /* 0x00000c05ff007988 */ /* 0x0009e20008000808 */
[----:B--2---:R-:W-:Y:S02]  /*0750*/  LOP3.LUT R3, R3, 0x7, RZ, 0xb8, !PT ;  /* 0x0000000703037812 */ /* 0x004fe400078eb8ff */
[----:B---3--:R-:W-:-:S03]  /*0760*/  LOP3.LUT R2, R2, 0xf, R7, 0xb8, !PT ;  /* 0x0000000f02027812 */ /* 0x008fc600078eb807 */
[----:B------:R4:W-:Y:S04]  /*0770*/  STS [UR8+0x34], R3 ;  /* 0x00003403ff007988 */ /* 0x0009e80008000808 */
[----:B------:R4:W-:Y:S02]  /*0780*/  STS [UR8+0x1c], R2 ;  /* 0x00001c02ff007988 */ /* 0x0009e40008000808 */
.L_x_11:
[----:B------:R-:W-:Y:S05]  /*0790*/  BSYNC.RECONVERGENT B0 ;  /* 0x0000000000007941 */ /* 0x000fea0003800200 */
.L_x_10:
[----:B------:R-:W-:Y:S04]  /*07a0*/  BSSY.RECONVERGENT B1, `(.L_x_12) ;  /* 0x000001a000017945 */ /* 0x000fe80003800200 */
[----:B------:R-:W-:Y:S04]  /*07b0*/  BSSY.RELIABLE B0, `(.L_x_13) ;  /* 0x0000015000007945 */ /* 0x000fe80003800100 */
[----:B------:R-:W-:Y:S05]  /*07c0*/  @P3 BRA `(.L_x_14) ;  /* 0x0000000000203947 */ /* 0x000fea0003800000 */
[----:B--234-:R-:W2:Y:S02]  /*07d0*/  LDS R2, [UR8+0x34] ;  /* 0x00003408ff027984 */ /* 0x01cea40008000800 */
[----:B--2---:R-:W-:-:S05]  /*07e0*/  LOP3.LUT R2, R2, 0x38, RZ, 0xb8, !PT ;  /* 0x0000003802027812 */ /* 0x004fca00078eb8ff */
[----:B------:R2:W-:Y:S01]  /*07f0*/  STS [UR8+0x34], R2 ;  /* 0x00003402ff007988 */ /* 0x0005e20008000808 */
[----:B------:R-:W-:Y:S05]  /*0800*/  @P3 BRA `(.L_x_15) ;  /* 0x0000000000203947 */ /* 0x000fea0003800000 */
[----:B--2---:R-:W2:Y:S01]  /*0810*/  LDS R2, [UR8+0x8] ;  /* 0x00000808ff027984 */ /* 0x004ea20008000800 */
[----:B------:R-:W-:-:S05]  /*0820*/  IMAD.MOV.U32 R3, RZ, RZ, 0x780 ;  /* 0x00000780ff037424 */ /* 0x000fca00078e00ff */
[----:B--2---:R-:W-:-:S05]  /*0830*/  LOP3.LUT R2, R2, 0x500, R3, 0xd8, !PT ;  /* 0x0000050002027812 */ /* 0x004fca00078ed803 */
[----:B------:R5:W-:Y:S02]  /*0840*/  STS [UR8+0x8], R2 ;  /* 0x00000802ff007988 */ /* 0x000be40008000808 */
.L_x_14:
[----:B------:R-:W-:Y:S05]  /*0850*/  @P3 BRA `(.L_x_16) ;  /* 0x0000000000283947 */ /* 0x000fea0003800000 */
[----:B--2345:R-:W2:Y:S02]  /*0860*/  LDS R2, [UR8+0x8] ;  /* 0x00000808ff027984 */ /* 0x03cea40008000800 */
[----:B--2---:R-:W-:-:S05]  /*0870*/  LOP3.LUT R2, R2, 0x1800, RZ, 0xb8, !PT ;  /* 0x0000180002027812 */ /* 0x004fca00078eb8ff */
[----:B------:R3:W-:Y:S02]  /*0880*/  STS [UR8+0x8], R2 ;  /* 0x00000802ff007988 */ /* 0x0007e40008000808 */
.L_x_15:
[----:B------:R-:W-:Y:S05]  /*0890*/  @P3 BREAK.RELIABLE B0 ;  /* 0x0000000000003942 */ /* 0x000fea0003800100 */
[----:B------:R-:W-:Y:S05]  /*08a0*/  @P3 BRA `(.L_x_17) ;  /* 0x0000000000243947 */ /* 0x000fea0003800000 */
[----:B------:R-:W4:Y:S01]  /*08b0*/  LDS R3, [UR8+0x8] ;  /* 0x00000808ff037984 */ /* 0x000f220008000800 */
[----:B--23--:R-:W-:-:S05]  /*08c0*/  IMAD.MOV.U32 R2, RZ, RZ, 0x6000 ;  /* 0x00006000ff027424 */ /* 0x00cfca00078e00ff */
[----:B----4-:R-:W-:-:S04]  /*08d0*/  LOP3.LUT R2, R3, 0x4000, R2, 0xd8, !PT ;  /* 0x0000400003027812 */ /* 0x010fc800078ed802 */
[----:B------:R-:W-:-:S05]  /*08e0*/  LOP3.LUT R2, R2, 0x400000, RZ, 0xb8, !PT ;  /* 0x0040000002027812 */ /* 0x000fca00078eb8ff */
[----:B------:R2:W-:Y:S02]  /*08f0*/  STS [UR8+0x8], R2 ;  /* 0x00000802ff007988 */ /* 0x0005e40008000808 */
.L_x_16:
[----:B------:R-:W-:Y:S05]  /*0900*/  BSYNC.RELIABLE B0 ;  /* 0x0000000000007941 */ /* 0x000fea0003800100 */
.L_x_13:
[----:B--2345:R-:W2:Y:S02]  /*0910*/  @!P3 LDS R2, [UR8+0x8] ;  /* 0x00000808ff02b984 */ /* 0x03cea40008000800 */
[----:B--2---:R-:W-:-:S05]  /*0920*/  @!P3 LOP3.LUT R2, R2, 0x8000, RZ, 0xb8, !PT ;  /* 0x000080000202b812 */ /* 0x004fca00078eb8ff */
[----:B------:R4:W-:Y:S02]  /*0930*/  @!P3 STS [UR8+0x8], R2 ;  /* 0x00000802ff00b988 */ /* 0x0009e40008000808 */
.L_x_17:
[----:B------:R-:W-:Y:S05]  /*0940*/  BSYNC.RECONVERGENT B1 ;  /* 0x0000000000017941 */ /* 0x000fea0003800200 */
.L_x_12:
[----:B------:R-:W-:Y:S05]  /*0950*/  WARPSYNC.ALL ;  /* 0x0000000000007948 */ /* 0x000fea0003800000 */
[----:B------:R-:W-:Y:S01]  /*0960*/  NOP ;  /* 0x0000000000007918 */ /* 0x000fe20000000000 */
[----:B------:R-:W5:Y:S02]  /*0970*/  LDC R5, c[0x0][0x39c] ;  /* 0x0000e700ff057b82 */ /* 0x000f640000000800 */
[----:B-----5:R-:W-:Y:S01]  /*0980*/  VIADD R5, R5, 0xffffffff ;  /* 0xffffffff05057836 */ /* 0x020fe20000000000 */
[----:B------:R-:W-:Y:S06]  /*0990*/  @P0 BRA `(.L_x_18) ;  /* 0x0000000000300947 */ /* 0x000fec0003800000 */
[----:B--234-:R-:W2:Y:S01]  /*09a0*/  S2R R2, SR_LANEID ;  /* 0x0000000000027919 */ /* 0x01cea20000000000 */
[----:B------:R-:W-:Y:S05]  /*09b0*/  WARPSYNC.ALL ;  /* 0x0000000000007948 */ /* 0x000fea0003800000 */
[----:B------:R-:W-:Y:S01]  /*09c0*/  NOP ;  /* 0x0000000000007918 */ /* 0x000fe20000000000 */
[----:B--2---:R-:W-:-:S05]  /*09d0*/  IMAD.SHL.U32 R6, R2, 0x4, RZ ;  /* 0x0000000402067824 */ /* 0x004fca00078e00ff */
[----:B------:R-:W2:Y:S01]  /*09e0*/  LDS R7, [R6+UR8] ;  /* 0x0000000806077984 */ /* 0x000ea20008000800 */
[----:B------:R-:W-:-:S05]  /*09f0*/  IADD3 R2, P1, PT, R6, UR20, RZ ;  /* 0x0000001406027c10 */ /* 0x000fca000ff3e0ff */
[----:B------:R-:W-:-:S05]  /*0a00*/  IMAD.X R3, RZ, RZ, UR21, P1 ;  /* 0x00000015ff037e24 */ /* 0x000fca00088e06ff */
[----:B--2---:R5:W2:Y:S01]  /*0a10*/  ATOMG.E.EXCH.STRONG.GPU PT, RZ, [R2], R7 ;  /* 0x0000000702ff73a8 */ /* 0x004aa200041ee100 */
[----:B------:R-:W-:-:S04]  /*0a20*/  DEPBAR {5,4,3,2,1,0} ;  /* 0x0000003f0000791a */ /* 0x000fc80000000000 */
[----:B------:R-:W3:Y:S02]  /*0a30*/  CCTL.E.C.LDCU.IV.DEEP [UR20] ;  /* 0x0000000014007540 */ /* 0x000ee40009c08000 */
[----:B---3--:R5:W-:Y:S01]  /*0a40*/  UTMACCTL.IV [UR20] ;  /* 0x00000000140079b9 */ /* 0x008be20008000000 */
[----:B------:R-:W-:Y:S01]  /*0a50*/  NOP ;  /* 0x0000000000007918 */ /* 0x000fe20000000000 */
.L_x_18:
[----:B------:R-:W-:Y:S05]  /*0a60*/  @P0 BRA `(.L_x_19) ;  /* 0x00000000000c0947 */ /* 0x000fea0003800000 */
[----:B------:R0:W-:Y:S01]  /*0a70*/  UTMACMDFLUSH ;  /* 0x00000000000079b7 */ /* 0x0001e20000000000 */
[----:B------:R-:W-:Y:S05]  /*0a80*/  @P0 BRA `(.L_x_19) ;  /* 0x0000000000040947 */ /* 0x000fea0003800000 */
[----:B------:R-:W-:-:S04]  /*0a90*/  DEPBAR.LE SB0, 0x0 ;  /* 0x000080000000791a */ /* 0x000fc80000000000 */
.L_x_19:
[----:B------:R-:W-:Y:S05]  /*0aa0*/  WARPSYNC.ALL ;  /* 0x0000000000007948 */ /* 0x000fea0003800000 */
[----:B------:R-:W-:Y:S01]  /*0ab0*/  NOP ;  /* 0x0000000000007918 */ /* 0x000fe20000000000 */
[----:B--2---:R-:W-:Y:S06]  /*0ac0*/  BAR.SYNC.DEFER_BLOCKING 0x0 ;  /* 0x0000000000007b1d */ /* 0x004fec0000010000 */
[----:B------:R-:W-:Y:S02]  /*0ad0*/  BSSY.RECONVERGENT B1, `(.L_x_20) ;  /* 0x000000b000017945 */ /* 0x000fe40003800200 */
[----:B------:R-:W-:Y:S06]  /*0ae0*/  BAR.SYNC.DEFER_BLOCKING 0x0 ;  /* 0x0000000000007b1d */ /* 0x000fec0000010000 */
[----:B------:R2:W-:Y:S01]  /*0af0*/  @!P0 STS [R11], RZ ;  /* 0x000000ff0b008388 */ /* 0x0005e20000000800 */
[----:B------:R-:W-:Y:S01]  /*0b00*/  NOP ;  /* 0x0000000000007918 */ /* 0x000fe20000000000 */
[----:B------:R-:W-:Y:S05]  /*0b10*/  @P3 BRA `(.L_x_21) ;  /* 0x0000000000183947 */ /* 0x000fea0003800000 */
[----:B---345:R-:W3:Y:S01]  /*0b20*/  LDS R2, [UR8+0x8] ;  /* 0x00000808ff027984 */ /* 0x038ee20008000800 */
[----:B------:R-:W4:Y:S01]  /*0b30*/  LDC.64 R6, c[0x0][0x388] ;  /* 0x0000e200ff067b82 */ /* 0x000f220000000a00 */
[----:B------:R-:W-:Y:S02]  /*0b40*/  IMAD.MOV.U32 R3, RZ, RZ, 0x70 ;  /* 0x00000070ff037424 */ /* 0x000fe400078e00ff */
[----:B----4-:R4:W-:Y:S03]  /*0b50*/  STS.64 [UR8], R6 ;  /* 0x00000006ff007988 */ /* 0x0109e60008000a08 */
[----:B---3--:R-:W-:-:S05]  /*0b60*/  LOP3.LUT R2, R2, 0x10, R3, 0xd8, !PT ;  /* 0x0000001002027812 */ /* 0x008fca00078ed803 */
[----:B------:R4:W-:Y:S02]  /*0b70*/  STS [UR8+0x8], R2 ;  /* 0x00000802ff007988 */ /* 0x0009e40008000808 */
.L_x_21:
[----:B-----5:R-:W-:Y:S05]  /*0b80*/  BSYNC.RECONVERGENT B1 ;  /* 0x0000000000017941 */ /* 0x020fea0003800200 */
.L_x_20:
[----:B------:R-:W-:Y:S04]  /*0b90*/  BSSY.RECONVERGENT B1, `(.L_x_22) ;  /* 0x000000a000017945 */ /* 0x000fe80003800200 */
[----:B------:R-:W-:Y:S05]  /*0ba0*/  @P3 BRA `(.L_x_23) ;  /* 0x0000000000203947 */ /* 0x000fea0003800000 */
[----:B---34-:R-:W3:Y:S01]  /*0bb0*/  LDS R2, [UR8+0x34] ;  /* 0x00003408ff027984 */ /* 0x018ee20008000800 */
[----:B------:R-:W-:Y:S02]  /*0bc0*/  IMAD.MOV.U32 R3, RZ, RZ, 0x3f000000 ;  /* 0x3f000000ff037424 */ /* 0x000fe400078e00ff */
[----:B------:R-:W-:Y:S01]  /*0bd0*/  @!P3 IMAD.MOV.U32 R6, RZ, RZ, 0x1f ;  /* 0x0000001fff06b424 */ /* 0x000fe200078e00ff */
[----:B------:R-:W4:Y:S02]  /*0be0*/  @!P3 LDS R7, [UR8+0x38] ;  /* 0x00003808ff07b984 */ /* 0x000f240008000800 */
[----:B---3--:R-:W-:Y:S02]  /*0bf0*/  LOP3.LUT R2, R2, 0xff000000, R3, 0xb8, !PT ;  /* 0xff00000002027812 */ /* 0x008fe400078eb803 */
[----:B----4-:R-:W-:-:S03]  /*0c00*/  @!P3 LOP3.LUT R3, R7, 0xff, R6, 0xb8, !PT ;  /* 0x000000ff0703b812 */ /* 0x010fc600078eb806 */
[----:B------:R5:W-:Y:S04]  /*0c10*/  STS [UR8+0x34], R2 ;  /* 0x00003402ff007988 */ /* 0x000be80008000808 */
[----:B------:R5:W-:Y:S02]  /*0c20*/  @!P3 STS [UR8+0x38], R3 ;  /* 0x00003803ff00b988 */ /* 0x000be40008000808 */
.L_x_23:
[----:B------:R-:W-:Y:S05]  /*0c30*/  BSYNC.RECONVERGENT B1 ;  /* 0x0000000000017941 */ /* 0x000fea0003800200 */
.L_x_22:
[----:B------:R-:W-:Y:S04]  /*0c40*/  BSSY.RECONVERGENT B1, `(.L_x_24) ;  /* 0x0000004000017945 */ /* 0x000fe80003800200 */
[----:B------:R-:W-:Y:S05]  /*0c50*/  @P3 BRA `(.L_x_25) ;  /* 0x0000000000083947 */ /* 0x000fea0003800000 */
[----:B------:R2:W-:Y:S04]  /*0c60*/  STS [UR8+0x24], R12 ;  /* 0x0000240cff007988 */ /* 0x0005e80008000808 */
[----:B------:R2:W-:Y:S02]  /*0c70*/  STS [UR8+0x20], R5 ;  /* 0x00002005ff007988 */ /* 0x0005e40008000808 */
.L_x_25:
[----:B------:R-:W-:Y:S05]  /*0c80*/  BSYNC.RECONVERGENT B1 ;  /* 0x0000000000017941 */ /* 0x000fea0003800200 */
.L_x_24:
[----:B------:R-:W-:Y:S04]  /*0c90*/  BSSY.RECONVERGENT B1, `(.L_x_26) ;  /* 0x000000e000017945 */ /* 0x000fe80003800200 */
[----:B------:R-:W-:Y:S05]  /*0ca0*/  @P3 BRA `(.L_x_27) ;  /* 0x0000000000303947 */ /* 0x000fea0003800000 */
[----:B-----5:R-:W5:Y:S01]  /*0cb0*/  LDS R3, [UR8+0x34] ;  /* 0x00003408ff037984 */ /* 0x020f620008000800 */
[----:B----4-:R-:W4:Y:S03]  /*0cc0*/  LDC.64 R6, c[0x0][0x3b0] ;  /* 0x0000ec00ff067b82 */ /* 0x010f260000000a00 */
[----:B---3--:R-:W3:Y:S01]  /*0cd0*/  LDS R2, [UR8+0x1c] ;  /* 0x00001c08ff027984 */ /* 0x008ee20008000800 */
[C---:B----4-:R-:W-:Y:S01]  /*0ce0*/  SHF.L.U64.HI R7, R6.reuse, 0x1, R7 ;  /* 0x0000000106077819 */ /* 0x050fe20000010207 */
[----:B------:R-:W-:-:S03]  /*0cf0*/  IMAD.SHL.U32 R6, R6, 0x2, RZ ;  /* 0x0000000206067824 */ /* 0x000fc600078e00ff */
[--C-:B------:R-:W-:Y:S02]  /*0d00*/  SHF.R.U32.HI R9, RZ, 0x4, R7.reuse ;  /* 0x00000004ff097819 */ /* 0x100fe40000011607 */
[----:B------:R-:W-:-:S05]  /*0d10*/  SHF.R.U64 R6, R6, 0x4, R7 ;  /* 0x0000000406067819 */ /* 0x000fca0000001207 */
[----:B------:R4:W-:Y:S01]  /*0d20*/  STS [UR8+0xc], R6 ;  /* 0x00000c06ff007988 */ /* 0x0009e20008000808 */
[----:B-----5:R-:W-:Y:S02]  /*0d30*/  LOP3.LUT R3, R3, 0x7, RZ, 0xb8, !PT ;  /* 0x0000000703037812 */ /* 0x020fe400078eb8ff */
[----:B---3--:R-:W-:-:S03]  /*0d40*/  LOP3.LUT R2, R2, 0xf, R9, 0xb8, !PT ;  /* 0x0000000f02027812 */ /* 0x008fc600078eb809 */
[----:B------:R4:W-:Y:S04]  /*0d50*/  STS [UR8+0x34], R3 ;  /* 0x00003403ff007988 */ /* 0x0009e80008000808 */
[----:B------:R4:W-:Y:S02]  /*0d60*/  STS [UR8+0x1c], R2 ;  /* 0x00001c02ff007988 */ /* 0x0009e40008000808 */
.L_x_27:
[----:B------:R-:W-:Y:S05]  /*0d70*/  BSYNC.RECONVERGENT B1 ;  /* 0x0000000000017941 */ /* 0x000fea0003800200 */
.L_x_26:
[----:B------:R-:W-:Y:S04]  /*0d80*/  BSSY.RECONVERGENT B2, `(.L_x_28) ;  /* 0x000001a000027945 */ /* 0x000fe80003800200 */
[----:B------:R-:W-:Y:S04]  /*0d90*/  BSSY.RELIABLE B1, `(.L_x_29) ;  /* 0x0000015000017945 */ /* 0x000fe80003800100 */
[----:B------:R-:W-:Y:S05]  /*0da0*/  @P3 BRA `(.L_x_30) ;  /* 0x0000000000203947 */ /* 0x000fea0003800000 */
[----:B---345:R-:W3:Y:S02]  /*0db0*/  LDS R2, [UR8+0x34] ;  /* 0x00003408ff027984 */ /* 0x038ee40008000800 */
[----:B---3--:R-:W-:-:S05]  /*0dc0*/  LOP3.LUT R2, R2, 0x38, RZ, 0xb8, !PT ;  /* 0x0000003802027812 */ /* 0x008fca00078eb8ff */
[----:B------:R3:W-:Y:S01]  /*0dd0*/  STS [UR8+0x34], R2 ;  /* 0x00003402ff007988 */ /* 0x0007e20008000808 */
[----:B------:R-:W-:Y:S05]  /*0de0*/  @P3 BRA `(.L_x_31) ;  /* 0x0000000000203947 */ /* 0x000fea0003800000 */
[----:B---3--:R-:W3:Y:S01]  /*0df0*/  LDS R2, [UR8+0x8] ;  /* 0x00000808ff027984 */ /* 0x008ee20008000800 */
[----:B------:R-:W-:-:S05]  /*0e00*/  IMAD.MOV.U32 R3, RZ, RZ, 0x780 ;  /* 0x00000780ff037424 */ /* 0x000fca00078e00ff */
[----:B---3--:R-:W-:-:S05]  /*0e10*/  LOP3.LUT R2, R2, 0x500, R3, 0xd8, !PT ;  /* 0x0000050002027812 */ /* 0x008fca00078ed803 */
[----:B------:R3:W-:Y:S02]  /*0e20*/  STS [UR8+0x8], R2 ;  /* 0x00000802ff007988 */ /* 0x0007e40008000808 */
.L_x_30:
[----:B------:R-:W-:Y:S05]  /*0e30*/  @P3 BRA `(.L_x_32) ;  /* 0x0000000000283947 */ /* 0x000fea0003800000 */
[----:B---345:R-:W3:Y:S02]  /*0e40*/  LDS R2, [UR8+0x8] ;  /* 0x00000808ff027984 */ /* 0x038ee40008000800 */
[----:B---3--:R-:W-:-:S05]  /*0e50*/  LOP3.LUT R2, R2, 0x1800, RZ, 0xb8, !PT ;  /* 0x0000180002027812 */ /* 0x008fca00078eb8ff */
[----:B------:R4:W-:Y:S02]  /*0e60*/  STS [UR8+0x8], R2 ;  /* 0x00000802ff007988 */ /* 0x0009e40008000808 */
.L_x_31:
[----:B------:R-:W-:Y:S05]  /*0e70*/  @P3 BREAK.RELIABLE B1 ;  /* 0x0000000000013942 */ /* 0x000fea0003800100 */
[----:B------:R-:W-:Y:S05]  /*0e80*/  @P3 BRA `(.L_x_33) ;  /* 0x0000000000243947 */ /* 0x000fea0003800000 */
[----:B---34-:R-:W3:Y:S01]  /*0e90*/  LDS R2, [UR8+0x8] ;  /* 0x00000808ff027984 */ /* 0x018ee20008000800 */
[----:B------:R-:W-:-:S05]  /*0ea0*/  IMAD.MOV.U32 R3, RZ, RZ, 0x6000 ;  /* 0x00006000ff037424 */ /* 0x000fca00078e00ff */
[----:B---3--:R-:W-:-:S04]  /*0eb0*/  LOP3.LUT R2, R2, 0x6000, R3, 0xd8, !PT ;  /* 0x0000600002027812 */ /* 0x008fc800078ed803 */
[----:B------:R-:W-:-:S05]  /*0ec0*/  LOP3.LUT R2, R2, 0x400000, RZ, 0xb8, !PT ;  /* 0x0040000002027812 */ /* 0x000fca00078eb8ff */
[----:B------:R3:W-:Y:S02]  /*0ed0*/  STS [UR8+0x8], R2 ;  /* 0x00000802ff007988 */ /* 0x0007e40008000808 */
.L_x_32:
[----:B------:R-:W-:Y:S05]  /*0ee0*/  BSYNC.RELIABLE B1 ;  /* 0x0000000000017941 */ /* 0x000fea0003800100 */
.L_x_29:
[----:B---345:R-:W3:Y:S02]  /*0ef0*/  @!P3 LDS R2, [UR8+0x8] ;  /* 0x00000808ff02b984 */ /* 0x038ee40008000800 */
[----:B---3--:R-:W-:-:S05]  /*0f00*/  @!P3 LOP3.LUT R2, R2, 0x8000, RZ, 0xb8, !PT ;  /* 0x000080000202b812 */ /* 0x008fca00078eb8ff */
[----:B------:R5:W-:Y:S02]  /*0f10*/  @!P3 STS [UR8+0x8], R2 ;  /* 0x00000802ff00b988 */ /* 0x000be40008000808 */
.L_x_33:
[----:B------:R-:W-:Y:S05]  /*0f20*/  BSYNC.RECONVERGENT B2 ;  /* 0x0000000000027941 */ /* 0x000fea0003800200 */
.L_x_28:
[----:B------:R-:W-:Y:S05]  /*0f30*/  WARPSYNC.ALL ;  /* 0x0000000000007948 */ /* 0x000fea0003800000 */
[----:B------:R-:W-:Y:S01]  /*0f40*/  NOP ;  /* 0x0000000000007918 */ /* 0x000fe20000000000 */
[----:B------:R-:W-:-:S04]  /*0f50*/  UIADD3 UR5, UPT, UPT, UR4, 0x80, URZ ;  /* 0x0000008004057890 */ /* 0x000fc8000fffe0ff */
[----:B------:R-:W-:-:S04]  /*0f60*/  UIADD3 UR22, UP0, UPT, UR5, UR16, URZ ;  /* 0x0000001005167290 */ /* 0x000fc8000ff1e0ff */
[----:B------:R-:W-:Y:S01]  /*0f70*/  ULEA.HI.X.SX32 UR23, UR5, UR17, 0x1, UP0 ;  /* 0x0000001105177291 */ /* 0x000fe200080f0eff */
[----:B------:R-:W-:Y:S11]  /*0f80*/  @P0 BRA `(.L_x_34) ;  /* 0x0000000000300947 */ /* 0x000ff60003800000 */
[----:B---345:R-:W3:Y:S01]  /*0f90*/  S2R R2, SR_LANEID ;  /* 0x0000000000027919 */ /* 0x038ee20000000000 */
[----:B------:R-:W-:Y:S05]  /*0fa0*/  WARPSYNC.ALL ;  /* 0x0000000000007948 */ /* 0x000fea0003800000 */
[----:B------:R-:W-:Y:S01]  /*0fb0*/  NOP ;  /* 0x0000000000007918 */ /* 0x000fe20000000000 */
[----:B---3--:R-:W-:-:S05]  /*0fc0*/  IMAD.SHL.U32 R6, R2, 0x4, RZ ;  /* 0x0000000402067824 */ /* 0x008fca00078e00ff */
[----:B------:R-:W3:Y:S01]  /*0fd0*/  LDS R7, [R6+UR8] ;  /* 0x0000000806077984 */ /* 0x000ee20008000800 */
[----:B------:R-:W-:-:S05]  /*0fe0*/  IADD3 R2, P1, PT, R6, UR22, RZ ;  /* 0x0000001606027c10 */ /* 0x000fca000ff3e0ff */
[----:B------:R-:W-:-:S05]  /*0ff0*/  IMAD.X R3, RZ, RZ, UR23, P1 ;  /* 0x00000017ff037e24 */ /* 0x000fca00088e06ff */
[----:B---3--:R3:W4:Y:S01]  /*1000*/  ATOMG.E.EXCH.STRONG.GPU PT, RZ, [R2], R7 ;  /* 0x0000000702ff73a8 */ /* 0x00872200041ee100 */
[----:B------:R-:W-:-:S04]  /*1010*/  DEPBAR {5,4,3,2,1,0} ;  /* 0x0000003f0000791a */ /* 0x000fc80000000000 */
[----:B------:R-:W5:Y:S02]  /*1020*/  CCTL.E.C.LDCU.IV.DEEP [UR22] ;  /* 0x0000000016007540 */ /* 0x000f640009c08000 */
[----:B-----5:R3:W-:Y:S01]  /*1030*/  UTMACCTL.IV [UR22] ;  /* 0x00000000160079b9 */ /* 0x0207e20008000000 */
[----:B------:R-:W-:Y:S01]  /*1040*/  NOP ;  /* 0x0000000000007918 */ /* 0x000fe20000000000 */
.L_x_34:
[----:B------:R-:W-:Y:S05]  /*1050*/  @P0 BRA `(.L_x_35) ;  /* 0x00000000000c0947 */ /* 0x000fea0003800000 */
[----:B------:R0:W-:Y:S01]  /*1060*/  UTMACMDFLUSH ;  /* 0x00000000000079b7 */ /* 0x0001e20000000000 */
[----:B------:R-:W-:Y:S05]  /*1070*/  @P0 BRA `(.L_x_35) ;  /* 0x0000000000040947 */ /* 0x000fea0003800000 */
[----:B------:R-:W-:-:S04]  /*1080*/  DEPBAR.LE SB0, 0x0 ;  /* 0x000080000000791a */ /* 0x000fc80000000000 */
.L_x_35:
[----:B------:R-:W-:Y:S05]  /*1090*/  WARPSYNC.ALL ;  /* 0x0000000000007948 */ /* 0x000fea0003800000 */
[----:B------:R-:W-:Y:S01]  /*10a0*/  NOP ;  /* 0x0000000000007918 */ /* 0x000fe20000000000 */
[----:B----4-:R-:W-:Y:S06]  /*10b0*/  BAR.SYNC.DEFER_BLOCKING 0x0 ;  /* 0x0000000000007b1d */ /* 0x010fec0000010000 */
[----:B------:R-:W-:Y:S02]  /*10c0*/  BSSY.RECONVERGENT B2, `(.L_x_36) ;  /* 0x000000b000027945 */ /* 0x000fe40003800200 */
[----:B------:R-:W-:Y:S06]  /*10d0*/  BAR.SYNC.DEFER_BLOCKING 0x0 ;  /* 0x0000000000007b1d */ /* 0x000fec0000010000 */
[----:B------:R4:W-:Y:S01]  /*10e0*/  @!P0 STS [R11], RZ ;  /* 0x000000ff0b008388 */ /* 0x0009e20000000800 */
[----:B------:R-:W-:Y:S01]  /*10f0*/  NOP ;  /* 0x0000000000007918 */ /* 0x000fe20000000000 */
[----:B------:R-:W-:Y:S05]  /*1100*/  @P3 BRA `(.L_x_37) ;  /* 0x0000000000183947 */ /* 0x000fea0003800000 */
[----:B---3-5:R-:W3:Y:S01]  /*1110*/  LDS R2, [UR8+0x8] ;  /* 0x00000808ff027984 */ /* 0x028ee20008000800 */
[----:B------:R-:W5:Y:S01]  /*1120*/  LDC.64 R6, c[0x0][0x390] ;  /* 0x0000e400ff067b82 */ /* 0x000f620000000a00 */
[----:B------:R-:W-:Y:S02]  /*1130*/  IMAD.MOV.U32 R3, RZ, RZ, 0x70 ;  /* 0x00000070ff037424 */ /* 0x000fe400078e00ff */
[----:B-----5:R5:W-:Y:S03]  /*1140*/  STS.64 [UR8], R6 ;  /* 0x00000006ff007988 */ /* 0x020be60008000a08 */
[----:B---3--:R-:W-:-:S05]  /*1150*/  LOP3.LUT R2, R2, 0x10, R3, 0xd8, !PT ;  /* 0x0000001002027812 */ /* 0x008fca00078ed803 */
[----:B------:R5:W-:Y:S02]  /*1160*/  STS [UR8+0x8], R2 ;  /* 0x00000802ff007988 */ /* 0x000be40008000808 */
.L_x_37:
[----:B---3--:R-:W-:Y:S05]  /*1170*/  BSYNC.RECONVERGENT B2 ;  /* 0x0000000000027941 */ /* 0x008fea0003800200 */
.L_x_36:
[----:B------:R-:W-:Y:S04]  /*1180*/  BSSY.RECONVERGENT B3, `(.L_x_38) ;  /* 0x0000011000037945 */ /* 0x000fe80003800200 */
[----:B------:R-:W-:Y:S04]  /*1190*/  BSSY.RELIABLE B2, `(.L_x_39) ;  /* 0x000000e000027945 */ /* 0x000fe80003800100 */
[----:B------:R-:W-:Y:S05]  /*11a0*/  @P3 BRA `(.L_x_40) ;  /* 0x0000000000243947 */ /* 0x000fea0003800000 */
[----:B-----5:R-:W3:Y:S01]  /*11b0*/  LDS R2, [UR8+0x34] ;  /* 0x00003408ff027984 */ /* 0x020ee20008000800 */
[----:B------:R-:W-:-:S05]  /*11c0*/  IMAD.MOV.U32 R3, RZ, RZ, 0x3f000000 ;  /* 0x3f000000ff037424 */ /* 0x000fca00078e00ff */
[----:B---3--:R-:W-:-:S05]  /*11d0*/  LOP3.LUT R2, R2, 0xff000000, R3, 0xb8, !PT ;  /* 0xff00000002027812 */ /* 0x008fca00078eb803 */
[----:B------:R3:W-:Y:S01]  /*11e0*/  STS [UR8+0x34], R2 ;  /* 0x00003402ff007988 */ /* 0x0007e20008000808 */
[----:B------:R-:W-:Y:S05]  /*11f0*/  @P3 BRA `(.L_x_41) ;  /* 0x00000000001c3947 */ /* 0x000fea0003800000 */
[----:B---3--:R-:W3:Y:S01]  /*1200*/  LDS R2, [UR8+0x38] ;  /* 0x00003808ff027984 */ /* 0x008ee20008000800 */
[----:B------:R-:W-:-:S05]  /*1210*/  IMAD.MOV.U32 R3, RZ, RZ, 0x7f ;  /* 0x0000007fff037424 */ /* 0x000fca00078e00ff */
[----:B---3--:R-:W-:-:S05]  /*1220*/  LOP3.LUT R2, R2, 0xff, R3, 0xb8, !PT ;  /* 0x000000ff02027812 */ /* 0x008fca00078eb803 */
[----:B------:R3:W-:Y:S02]  /*1230*/  STS [UR8+0x38], R2 ;  /* 0x00003802ff007988 */ /* 0x0007e40008000808 */
.L_x_40:
[----:B------:R-:W-:Y:S05]  /*1240*/  @P3 BREAK.RELIABLE B2 ;  /* 0x0000000000023942 */ /* 0x000fea0003800100 */
[----:B------:R-:W-:Y:S05]  /*1250*/  @P3 BRA `(.L_x_42) ;  /* 0x00000000000c3947 */ /* 0x000fea0003800000 */
[----:B------:R2:W-:Y:S02]  /*1260*/  STS [UR8+0x20], R5 ;  /* 0x00002005ff007988 */ /* 0x0005e40008000808 */
.L_x_41:
[----:B------:R-:W-:Y:S05]  /*1270*/  BSYNC.RELIABLE B2 ;  /* 0x0000000000027941 */ /* 0x000fea0003800100 */
.L_x_39:
[----:B------:R2:W-:Y:S02]  /*1280*/  @!P3 STS [UR8+0x24], R4 ;  /* 0x00002404ff00b988 */ /* 0x0005e40008000808 */
.L_x_42:
[----:B------:R-:W-:Y:S05]  /*1290*/  BSYNC.RECONVERGENT B3 ;  /* 0x0000000000037941 */ /* 0x000fea0003800200 */
.L_x_38:
[----:B------:R-:W-:Y:S05]  /*12a0*/  WARPSYNC.ALL ;  /* 0x0000000000007948 */ /* 0x000fea0003800000 */
[----:B------:R-:W-:Y:S01]  /*12b0*/  NOP ;  /* 0x0000000000007918 */ /* 0x000fe20000000000 */
[----:B------:R-:W-:Y:S04]  /*12c0*/  BSSY.RECONVERGENT B3, `(.L_x_43) ;  /* 0x000000e000037945 */ /* 0x000fe80003800200 */
[----:B------:R-:W-:Y:S05]  /*12d0*/  @P3 BRA `(.L_x_44) ;  /* 0x0000000000303947 */ /* 0x000fea0003800000 */
[----:B------:R-:W2:Y:S02]  /*12e0*/  LDS R3, [UR8+0x34] ;  /* 0x00003408ff037984 */ /* 0x000ea40008000800 */
[----:B--2---:R-:W2:Y:S02]  /*12f0*/  LDC.64 R4, c[0x0][0x3b8] ;  /* 0x0000ee00ff047b82 */ /* 0x004ea40000000a00 */
[----:B---3-5:R-:W3:Y:S01]  /*1300*/  LDS R2, [UR8+0x1c] ;  /* 0x00001c08ff027984 */ /* 0x028ee20008000800 */
[C---:B--2---:R-:W-:Y:S01]  /*1310*/  SHF.L.U64.HI R5, R4.reuse, 0x1, R5 ;  /* 0x0000000104057819 */ /* 0x044fe20000010205 */
[----:B------:R-:W-:-:S03]  /*1320*/  IMAD.SHL.U32 R4, R4, 0x2, RZ ;  /* 0x0000000204047824 */ /* 0x000fc600078e00ff */
[--C-:B------:R-:W-:Y:S02]  /*1330*/  SHF.R.U32.HI R7, RZ, 0x4, R5.reuse ;  /* 0x00000004ff077819 */ /* 0x100fe40000011605 */
[----:B------:R-:W-:-:S05]  /*1340*/  SHF.R.U64 R4, R4, 0x4, R5 ;  /* 0x0000000404047819 */ /* 0x000fca0000001205 */
[----:B------:R2:W-:Y:S01]  /*1350*/  STS [UR8+0xc], R4 ;  /* 0x00000c04ff007988 */ /* 0x0005e20008000808 */
[----:B------:R-:W-:Y:S02]  /*1360*/  LOP3.LUT R3, R3, 0x7, RZ, 0xb8, !PT ;  /* 0x0000000703037812 */ /* 0x000fe400078eb8ff */
[----:B---3--:R-:W-:-:S03]  /*1370*/  LOP3.LUT R2, R2, 0xf, R7, 0xb8, !PT ;  /* 0x0000000f02027812 */ /* 0x008fc600078eb807 */
[----:B------:R2:W-:Y:S04]  /*1380*/  STS [UR8+0x34], R3 ;  /* 0x00003403ff007988 */ /* 0x0005e80008000808 */
[----:B------:R2:W-:Y:S02]  /*1390*/  STS [UR8+0x1c], R2 ;  /* 0x00001c02ff007988 */ /* 0x0005e40008000808 */
.L_x_44:
[----:B------:R-:W-:Y:S05]  /*13a0*/  BSYNC.RECONVERGENT B3 ;  /* 0x0000000000037941 */ /* 0x000fea0003800200 */
.L_x_43:
[----:B------:R-:W-:Y:S04]  /*13b0*/  BSSY.RECONVERGENT B4, `(.L_x_45) ;  /* 0x000001a000047945 */ /* 0x000fe80003800200 */
[----:B------:R-:W-:Y:S04]  /*13c0*/  BSSY.RELIABLE B3, `(.L_x_46) ;  /* 0x0000015000037945 */ /* 0x000fe80003800100 */
[----:B------:R-:W-:Y:S05]  /*13d0*/  @P3 BRA `(.L_x_47) ;  /* 0x0000000000203947 */ /* 0x000fea0003800000 */
[----:B--23-5:R-:W2:Y:S02]  /*13e0*/  LDS R2, [UR8+0x34] ;  /* 0x00003408ff027984 */ /* 0x02cea40008000800 */
[----:B--2---:R-:W-:-:S05]  /*13f0*/  LOP3.LUT R2, R2, 0x38, RZ, 0xb8, !PT ;  /* 0x0000003802027812 */ /* 0x004fca00078eb8ff */
[----:B------:R2:W-:Y:S01]  /*1400*/  STS [UR8+0x34], R2 ;  /* 0x00003402ff007988 */ /* 0x0005e20008000808 */
[----:B------:R-:W-:Y:S05]  /*1410*/  @P3 BRA `(.L_x_48) ;  /* 0x0000000000203947 */ /* 0x000fea0003800000 */
[----:B--2---:R-:W2:Y:S01]  /*1420*/  LDS R2, [UR8+0x8] ;  /* 0x00000808ff027984 */ /* 0x004ea20008000800 */
[----:B------:R-:W-:-:S05]  /*1430*/  IMAD.MOV.U32 R3, RZ, RZ, 0x780 ;  /* 0x00000780ff037424 */ /* 0x000fca00078e00ff */
[----:B--2---:R-:W-:-:S05]  /*1440*/  LOP3.LUT R2, R2, 0x500, R3, 0xd8, !PT ;  /* 0x0000050002027812 */ /* 0x004fca00078ed803 */
[----:B------:R2:W-:Y:S02]  /*1450*/  STS [UR8+0x8], R2 ;  /* 0x00000802ff007988 */ /* 0x0005e40008000808 */
.L_x_47:
[----:B------:R-:W-:Y:S05]  /*1460*/  @P3 BRA `(.L_x_49) ;  /* 0x0000000000283947 */ /* 0x000fea0003800000 */
[----:B--23-5:R-:W2:Y:S02]  /*1470*/  LDS R2, [UR8+0x8] ;  /* 0x00000808ff027984 */ /* 0x02cea40008000800 */
[----:B--2---:R-:W-:-:S05]  /*1480*/  LOP3.LUT R2, R2, 0x1800, RZ, 0xb8, !PT ;  /* 0x0000180002027812 */ /* 0x004fca00078eb8ff */
[----:B------:R3:W-:Y:S02]  /*1490*/  STS [UR8+0x8], R2 ;  /* 0x00000802ff007988 */ /* 0x0007e40008000808 */
.L_x_48:
[----:B------:R-:W-:Y:S05]  /*14a0*/  @P3 BREAK.RELIABLE B3 ;  /* 0x0000000000033942 */ /* 0x000fea0003800100 */
[----:B------:R-:W-:Y:S05]  /*14b0*/  @P3 BRA `(.L_x_50) ;  /* 0x0000000000243947 */ /* 0x000fea0003800000 */
[----:B--23--:R-:W2:Y:S01]  /*14c0*/  LDS R2, [UR8+0x8] ;  /* 0x00000808ff027984 */ /* 0x00cea20008000800 */
[----:B------:R-:W-:-:S05]  /*14d0*/  IMAD.MOV.U32 R3, RZ, RZ, 0x6000 ;  /* 0x00006000ff037424 */ /* 0x000fca00078e00ff */
[----:B--2---:R-:W-:-:S04]  /*14e0*/  LOP3.LUT R2, R2, 0x6000, R3, 0xd8, !PT ;  /* 0x0000600002027812 */ /* 0x004fc800078ed803 */
[----:B------:R-:W-:-:S05]  /*14f0*/  LOP3.LUT R2, R2, 0x400000, RZ, 0xb8, !PT ;  /* 0x0040000002027812 */ /* 0x000fca00078eb8ff */
[----:B------:R2:W-:Y:S02]  /*1500*/  STS [UR8+0x8], R2 ;  /* 0x00000802ff007988 */ /* 0x0005e40008000808 */
.L_x_49:
[----:B------:R-:W-:Y:S05]  /*1510*/  BSYNC.RELIABLE B3 ;  /* 0x0000000000037941 */ /* 0x000fea0003800100 */
.L_x_46:
[----:B--23-5:R-:W2:Y:S02]  /*1520*/  @!P3 LDS R2, [UR8+0x8] ;  /* 0x00000808ff02b984 */ /* 0x02cea40008000800 */
[----:B--2---:R-:W-:-:S05]  /*1530*/  @!P3 LOP3.LUT R2, R2, 0x8000, RZ, 0xb8, !PT ;  /* 0x000080000202b812 */ /* 0x004fca00078eb8ff */
[----:B------:R5:W-:Y:S02]  /*1540*/  @!P3 STS [UR8+0x8], R2 ;  /* 0x00000802ff00b988 */ /* 0x000be40008000808 */
.L_x_50:
[----:B------:R-:W-:Y:S05]  /*1550*/  BSYNC.RECONVERGENT B4 ;  /* 0x0000000000047941 */ /* 0x000fea0003800200 */
.L_x_45:
[----:B------:R-:W-:Y:S05]  /*1560*/  WARPSYNC.ALL ;  /* 0x0000000000007948 */ /* 0x000fea0003800000 */
[----:B------:R-:W-:Y:S01]  /*1570*/  NOP ;  /* 0x0000000000007918 */ /* 0x000fe20000000000 */
[----:B------:R-:W-:-:S04]  /*1580*/  UIADD3 UR4, UPT, UPT, UR4, 0x100, URZ ;  /* 0x0000010004047890 */ /* 0x000fc8000fffe0ff */
[----:B------:R-:W-:-:S04]  /*1590*/  UIADD3 UR16, UP0, UPT, UR4, UR16, URZ ;  /* 0x0000001004107290 */ /* 0x000fc8000ff1e0ff */
[----:B------:R-:W-:Y:S01]  /*15a0*/  ULEA.HI.X.SX32 UR17, UR4, UR17, 0x1, UP0 ;  /* 0x0000001104117291 */ /* 0x000fe200080f0eff */
[----:B------:R-:W-:Y:S11]  /*15b0*/  @P0 BRA `(.L_x_51) ;  /* 0x0000000000300947 */ /* 0x000ff60003800000 */
[----:B--23-5:R-:W2:Y:S01]  /*15c0*/  S2R R2, SR_LANEID ;  /* 0x0000000000027919 */ /* 0x02cea20000000000 */
[----:B------:R-:W-:Y:S05]  /*15d0*/  WARPSYNC.ALL ;  /* 0x0000000000007948 */ /* 0x000fea0003800000 */
[----:B------:R-:W-:Y:S01]  /*15e0*/  NOP ;  /* 0x0000000000007918 */ /* 0x000fe20000000000 */
[----:B--2---:R-:W-:-:S05]  /*15f0*/  IMAD.SHL.U32 R4, R2, 0x4, RZ ;  /* 0x0000000402047824 */ /* 0x004fca00078e00ff */
[----:B------:R-:W2:Y:S01]  /*1600*/  LDS R5, [R4+UR8] ;  /* 0x0000000804057984 */ /* 0x000ea20008000800 */
[----:B------:R-:W-:-:S05]  /*1610*/  IADD3 R2, P1, PT, R4, UR16, RZ ;  /* 0x0000001004027c10 */ /* 0x000fca000ff3e0ff */
[----:B------:R-:W-:-:S05]  /*1620*/  IMAD.X R3, RZ, RZ, UR17, P1 ;  /* 0x00000011ff037e24 */ /* 0x000fca00088e06ff */
[----:B--2---:R2:W3:Y:S01]  /*1630*/  ATOMG.E.EXCH.STRONG.GPU PT, RZ, [R2], R5 ;  /* 0x0000000502ff73a8 */ /* 0x0044e200041ee100 */
[----:B------:R-:W-:-:S04]  /*1640*/  DEPBAR {5,4,3,2,1,0} ;  /* 0x0000003f0000791a */ /* 0x000fc80000000000 */
[----:B------:R-:W5:Y:S02]  /*1650*/  CCTL.E.C.LDCU.IV.DEEP [UR16] ;  /* 0x0000000010007540 */ /* 0x000f640009c08000 */
[----:B-----5:R2:W-:Y:S01]  /*1660*/  UTMACCTL.IV [UR16] ;  /* 0x00000000100079b9 */ /* 0x0205e20008000000 */
[----:B------:R-:W-:Y:S01]  /*1670*/  NOP ;  /* 0x0000000000007918 */ /* 0x000fe20000000000 */
.L_x_51:
[----:B------:R-:W-:Y:S05]  /*1680*/  @P0 BRA `(.L_x_52) ;  /* 0x00000000000c0947 */ /* 0x000fea0003800000 */
[----:B------:R0:W-:Y:S01]  /*1690*/  UTMACMDFLUSH ;  /* 0x00000000000079b7 */ /* 0x0001e20000000000 */
[----:B------:R-:W-:Y:S05]  /*16a0*/  @P0 BRA `(.L_x_52) ;  /* 0x0000000000040947 */ /* 0x000fea0003800000 */
[----:B------:R-:W-:-:S04]  /*16b0*/  DEPBAR.LE SB0, 0x0 ;  /* 0x000080000000791a */ /* 0x000fc80000000000 */
.L_x_52:
[----:B------:R-:W-:Y:S05]  /*16c0*/  WARPSYNC.ALL ;  /* 0x0000000000007948 */ /* 0x000fea0003800000 */
[----:B------:R-:W-:Y:S01]  /*16d0*/  NOP ;  /* 0x0000000000007918 */ /* 0x000fe20000000000 */
[----:B---3--:R-:W-:Y:S01]  /*16e0*/  BAR.SYNC.DEFER_BLOCKING 0x0 ;  /* 0x0000000000007b1d */ /* 0x008fe20000010000 */
[----:B--2--5:R-:W-:Y:S01]  /*16f0*/  SHF.R.U32.HI R2, RZ, 0x5, R0 ;  /* 0x00000005ff027819 */ /* 0x024fe20000011600 */
[----:B------:R-:W-:-:S03]  /*1700*/  USHF.L.U32 UR19, UR19, 0x7, URZ ;  /* 0x0000000713137899 */ /* 0x000fc600080006ff */
[----:B------:R-:W-:Y:S01]  /*1710*/  R2UR UR18, R2 ;  /* 0x00000000021272ca */ /* 0x000fe200000e0000 */
[----:B------:R-:W-:Y:S01]  /*1720*/  VOTEU.ALL UP0, P3 ;  /* 0x0000000000ff7886 */ /* 0x000fe20001800000 */
[----:B------:R-:W-:Y:S01]  /*1730*/  UMOV UR4, 0x1 ;  /* 0x0000000100047882 */ /* 0x000fe20000000000 */
[----:B------:R-:W-:Y:S01]  /*1740*/  VOTEU.ALL UP1, P3 ;  /* 0x0000000000ff7886 */ /* 0x000fe20001820000 */
[----:B------:R-:W-:Y:S02]  /*1750*/  BSSY.RECONVERGENT B4, `(.L_x_53) ;  /* 0x0000018000047945 */ /* 0x000fe40003800200 */
[----:B------:R-:W-:-:S04]  /*1760*/  @!UP0 UIADD3 UR10, UPT, UPT, -UR4, 0x100000, URZ ;  /* 0x00100000040a8890 */ /* 0x000fc8000fffe1ff */
[----:B------:R-:W-:Y:S02]  /*1770*/  @!UP0 USHF.L.U32 UR11, UR10, 0xb, URZ ;  /* 0x0000000b0a0b8899 */ /* 0x000fe400080006ff */
[----:B------:R-:W-:Y:S02]  /*1780*/  @!UP0 USHF.L.U32 UR10, UR10, 0x1, URZ ;  /* 0x000000010a0a8899 */ /* 0x000fe400080006ff */
[----:B------:R-:W-:-:S04]  /*1790*/  @!UP0 UIADD3 UR4, UPT, UPT, -UR4, 0x100000, URZ ;  /* 0x0010000004048890 */ /* 0x000fc8000fffe1ff */
[----:B------:R-:W-:Y:S02]  /*17a0*/  @!UP0 USHF.L.U32 UR5, UR4, 0xb, URZ ;  /* 0x0000000b04058899 */ /* 0x000fe400080006ff */
[----:B------:R-:W-:Y:S01]  /*17b0*/  @!UP0 USHF.L.U32 UR4, UR4, 0x1, URZ ;  /* 0x0000000104048899 */ /* 0x000fe200080006ff */
[----:B------:R-:W-:Y:S01]  /*17c0*/  VOTEU.ALL UP0, P3 ;  /* 0x0000000000ff7886 */ /* 0x000fe20001800000 */
[----:B------:R-:W2:Y:S04]  /*17d0*/  FENCE.VIEW.ASYNC.S ;  /* 0x00000000000073c6 */ /* 0x000ea80000000000 */
[----:B--2---:R2:W3:Y:S06]  /*17e0*/  @!UP0 SYNCS.EXCH.64 URZ, [UR8+0x10000], UR10 ;  /* 0x0100000a08ff85b2 */ /* 0x0044ec0008000100 */
[----:B------:R2:W3:Y:S02]  /*17f0*/  @!UP1 SYNCS.EXCH.64 URZ, [UR8+0x10020], UR4 ;  /* 0x0100200408ff95b2 */ /* 0x0004e40008000100 */
[----:B---3--:R-:W-:Y:S06]  /*1800*/  BAR.SYNC.DEFER_BLOCKING 0x0 ;  /* 0x0000000000007b1d */ /* 0x008fec0000010000 */
[----:B------:R-:W-:Y:S05]  /*1810*/  @P3 BRA `(.L_x_54) ;  /* 0x00000000002c3947 */ /* 0x000fea0003800000 */
[----:B--2---:R-:W-:Y:S02]  /*1820*/  UMOV UR4, 0x1 ;  /* 0x0000000100047882 */ /* 0x004fe40000000000 */
[----:B------:R-:W-:-:S04]  /*1830*/  UIADD3 UR10, UPT, UPT, -UR4, 0x100000, URZ ;  /* 0x00100000040a7890 */ /* 0x000fc8000fffe1ff */
[----:B------:R-:W-:Y:S02]  /*1840*/  USHF.L.U32 UR11, UR10, 0xb, URZ ;  /* 0x0000000b0a0b7899 */ /* 0x000fe400080006ff */
[----:B------:R-:W-:Y:S02]  /*1850*/  USHF.L.U32 UR10, UR10, 0x1, URZ ;  /* 0x000000010a0a7899 */ /* 0x000fe400080006ff */
[----:B------:R-:W-:-:S04]  /*1860*/  UIADD3 UR4, UPT, UPT, -UR4, 0x100000, URZ ;  /* 0x0010000004047890 */ /* 0x000fc8000fffe1ff */
[----:B------:R-:W-:Y:S02]  /*1870*/  USHF.L.U32 UR5, UR4, 0xb, URZ ;  /* 0x0000000b04057899 */ /* 0x000fe400080006ff */
[----:B------:R-:W-:Y:S01]  /*1880*/  USHF.L.U32 UR4, UR4, 0x1, URZ ;  /* 0x0000000104047899 */ /* 0x000fe200080006ff */
[----:B------:R-:W2:Y:S03]  /*1890*/  FENCE.VIEW.ASYNC.S ;  /* 0x00000000000073c6 */ /* 0x000ea60000000000 */
[----:B--2---:R3:W5:Y:S08]  /*18a0*/  SYNCS.EXCH.64 URZ, [UR8+0x10008], UR10 ;  /* 0x0100080a08ff75b2 */ /* 0x0047700008000100 */
[----:B------:R3:W2:Y:S02]  /*18b0*/  SYNCS.EXCH.64 URZ, [UR8+0x10028], UR4 ;  /* 0x0100280408ff75b2 */ /* 0x0006a40008000100 */
[----:B---3--:R-:W-:Y:S01]  /*18c0*/  NOP ;  /* 0x0000000000007918 */ /* 0x008fe20000000000 */
.L_x_54:
[----:B--2---:R-:W-:Y:S05]  /*18d0*/  BSYNC.RECONVERGENT B4 ;  /* 0x0000000000047941 */ /* 0x004fea0003800200 */
.L_x_53:
[----:B-----5:R-:W-:Y:S06]  /*18e0*/  BAR.SYNC.DEFER_BLOCKING 0x0 ;  /* 0x0000000000007b1d */ /* 0x020fec0000010000 */
[----:B------:R-:W-:Y:S04]  /*18f0*/  BSSY.RECONVERGENT B4, `(.L_x_55) ;  /* 0x000000d000047945 */ /* 0x000fe80003800200 */
[----:B------:R-:W-:Y:S05]  /*1900*/  @P3 BRA `(.L_x_56) ;  /* 0x00000000002c3947 */ /* 0x000fea0003800000 */
[----:B------:R-:W-:Y:S02]  /*1910*/  UMOV UR4, 0x1 ;  /* 0x0000000100047882 */ /* 0x000fe40000000000 */
[----:B------:R-:W-:-:S04]  /*1920*/  UIADD3 UR10, UPT, UPT, -UR4, 0x100000, URZ ;  /* 0x00100000040a7890 */ /* 0x000fc8000fffe1ff */
[----:B------:R-:W-:Y:S02]  /*1930*/  USHF.L.U32 UR11, UR10, 0xb, URZ ;  /* 0x0000000b0a0b7899 */ /* 0x000fe400080006ff */
[----:B------:R-:W-:Y:S02]  /*1940*/  USHF.L.U32 UR10, UR10, 0x1, URZ ;  /* 0x000000010a0a7899 */ /* 0x000fe400080006ff */
[----:B------:R-:W-:-:S04]  /*1950*/  UIADD3 UR4, UPT, UPT, -UR4, 0x100000, URZ ;  /* 0x0010000004047890 */ /* 0x000fc8000fffe1ff */
[----:B------:R-:W-:Y:S02]  /*1960*/  USHF.L.U32 UR5, UR4, 0xb, URZ ;  /* 0x0000000b04057899 */ /* 0x000fe400080006ff */
[----:B------:R-:W-:Y:S01]  /*1970*/  USHF.L.U32 UR4, UR4, 0x1, URZ ;  /* 0x0000000104047899 */ /* 0x000fe200080006ff */
[----:B------:R-:W2:Y:S03]  /*1980*/  FENCE.VIEW.ASYNC.S ;  /* 0x00000000000073c6 */ /* 0x000ea60000000000 */
[----:B--2---:R2:W3:Y:S08]  /*1990*/  SYNCS.EXCH.64 URZ, [UR8+0x10010], UR10 ;  /* 0x0100100a08ff75b2 */ /* 0x0044f00008000100 */
[----:B------:R2:W5:Y:S01]  /*19a0*/  SYNCS.EXCH.64 URZ, [UR8+0x10030], UR4 ;  /* 0x0100300408ff75b2 */ /* 0x0005620008000100 */
[----:B------:R-:W-:Y:S01]  /*19b0*/  NOP ;  /* 0x0000000000007918 */ /* 0x000fe20000000000 */
.L_x_56:
[----:B--2---:R-:W-:Y:S05]  /*19c0*/  BSYNC.RECONVERGENT B4 ;  /* 0x0000000000047941 */ /* 0x004fea0003800200 */
.L_x_55:
[----:B---3-5:R-:W-:Y:S01]  /*19d0*/  BAR.SYNC.DEFER_BLOCKING 0x0 ;  /* 0x0000000000007b1d */ /* 0x028fe20000010000 */
[----:B------:R-:W-:Y:S01]  /*19e0*/  UIADD3 UR14, UPT, UPT, UR8, 0x10020, URZ ;  /* 0x00010020080e7890 */ /* 0x000fe2000fffe0ff */
[----:B------:R-:W-:Y:S01]  /*19f0*/  ISETP.GE.AND P0, PT, R10, 0x1, PT ;  /* 0x000000010a00780c */ /* 0x000fe20003f06270 */
[----:B------:R-:W-:-:S03]  /*1a00*/  USHF.L.U32 UR15, UR7, 0x7, URZ ;  /* 0x00000007070f7899 */ /* 0x000fc600080006ff */
        /* <DEDUP_REMOVED lines=13> */
.L_x_58:
[----:B--2---:R-:W-:Y:S05]  /*1ae0*/  BSYNC.RECONVERGENT B4 ;  /* 0x0000000000047941 */ /* 0x004fea0003800200 */
.L_x_57:
[----:B------:R-:W-:Y:S05]  /*1af0*/  @!P0 BRA `(.L_x_59) ;  /* 0x00000008003c8947 */ /* 0x000fea0003800000 */
[----:B---3-5:R-:W-:Y:S01]  /*1b00*/  BAR.SYNC.DEFER_BLOCKING 0x0 ;  /* 0x0000000000007b1d */ /* 0x028fe20000010000 */
[----:B------:R-:W-:Y:S01]  /*1b10*/  @!P3 IMAD.MOV.U32 R2, RZ, RZ, 0x4000 ;  /* 0x00004000ff02b424 */ /* 0x000fe200078e00ff */
[----:B------:R-:W-:Y:S02]  /*1b20*/  ELECT P1, URZ, PT ;  /* 0x0000000000ff782f */ /* 0x000fe40003820000 */
[----:B------:R-:W-:Y:S02]  /*1b30*/  ELECT P0, URZ, PT ;  /* 0x0000000000ff782f */ /* 0x000fe40003800000 */
[C---:B------:R-:W-:Y:S01]  /*1b40*/  ISETP.LT.U32.AND P1, PT, R68.reuse, 0x20, P1 ;  /* 0x000000204400780c */ /* 0x040fe20000f21070 */
[----:B------:R-:W-:Y:S01]  /*1b50*/  UMOV UR11, UR15 ;  /* 0x0000000f000b7c82 */ /* 0x000fe20008000000 */
[----:B------:R-:W-:Y:S01]  /*1b60*/  ISETP.LT.U32.AND P0, PT, R68, 0x40, P0 ;  /* 0x000000404400780c */ /* 0x000fe20000701070 */
[----:B------:R-:W-:-:S04]  /*1b70*/  ULOP3.LUT UR4, UR18, 0x1, URZ, 0xc0, !UPT ;  /* 0x0000000112047892 */ /* 0x000fc8000f8ec0ff */
[----:B------:R-:W-:Y:S02]  /*1b80*/  ULEA UR5, UR4, UR8, 0xc ;  /* 0x0000000804057291 */ /* 0x000fe4000f8e60ff */
[----:B------:R-:W-:-:S04]  /*1b90*/  ULEA UR6, UR4, UR19, 0x6 ;  /* 0x0000001304067291 */ /* 0x000fc8000f8e30ff */
[----:B------:R-:W-:Y:S01]  /*1ba0*/  VOTEU.ANY UP0, P1 ;  /* 0x0000000000ff7886 */ /* 0x000fe20000800100 */
[----:B------:R-:W-:Y:S01]  /*1bb0*/  VOTEU.ANY UP2, P1 ;  /* 0x0000000000ff7886 */ /* 0x000fe20000840100 */
[----:B------:R-:W-:Y:S01]  /*1bc0*/  VOTEU.ANY UP1, P0 ;  /* 0x0000000000ff7886 */ /* 0x000fe20000020100 */
[----:B------:R-:W-:Y:S01]  /*1bd0*/  VOTEU.ANY UP3, P0 ;  /* 0x0000000000ff7886 */ /* 0x000fe20000060100 */
[----:B------:R2:W-:Y:S01]  /*1be0*/  @!P3 SYNCS.ARRIVE.TRANS64 RZ, [UR8+0x10000], R2 ;  /* 0x01000002ffffb9a7 */ /* 0x0005e20008000008 */
[----:B------:R3:W-:Y:S06]  /*1bf0*/  MEMBAR.ALL.CTA ;  /* 0x0000000000007992 */ /* 0x0007ec0000008000 */
[----:B---3--:R-:W3:Y:S01]  /*1c00*/  FENCE.VIEW.ASYNC.S ;  /* 0x00000000000073c6 */ /* 0x008ee20000000000 */
[----:B------:R-:W-:Y:S01]  /*1c10*/  @UP0 UIADD3 UR9, UPT, UPT, UR8, 0x10000, URZ ;  /* 0x0001000008090890 */ /* 0x000fe2000fffe0ff */
[----:B------:R-:W-:Y:S01]  /*1c20*/  @UP0 UMOV UR10, URZ ;  /* 0x000000ff000a0c82 */ /* 0x000fe20008000000 */
[----:B------:R-:W-:-:S02]  /*1c30*/  @UP1 UIADD3 UR4, UPT, UPT, UR5, 0x8000, URZ ;  /* 0x0000800005041890 */ /* 0x000fc4000fffe0ff */
[----:B------:R-:W-:Y:S01]  /*1c40*/  @UP1 UIADD3 UR5, UPT, UPT, UR8, 0x10000, URZ ;  /* 0x0001000008051890 */ /* 0x000fe2000fffe0ff */
[----:B------:R-:W-:Y:S01]  /*1c50*/  @UP1 UMOV UR7, URZ ;  /* 0x000000ff00071c82 */ /* 0x000fe20008000000 */
[----:B------:R-:W-:Y:S01]  /*1c60*/  UISETP.NE.U32.AND UP0, UPT, UR18, URZ, UPT ;  /* 0x000000ff1200728c */ /* 0x000fe2000bf05070 */
[----:B---3--:R-:W-:Y:S06]  /*1c70*/  BAR.SYNC.DEFER_BLOCKING 0x0 ;  /* 0x0000000000007b1d */ /* 0x008fec0000010000 */
[----:B------:R2:W-:Y:S02]  /*1c80*/  @UP2 UTMALDG.2D [UR8], [UR20] ;  /* 0x00000008140025b4 */ /* 0x0005e40008008000 */
[----:B------:R-:W-:Y:S06]  /*1c90*/  BAR.SYNC.DEFER_BLOCKING 0x0 ;  /* 0x0000000000007b1d */ /* 0x000fec0000010000 */
[----:B------:R2:W-:Y:S02]  /*1ca0*/  @UP3 UTMALDG.2D [UR4], [UR22] ;  /* 0x00000004160035b4 */ /* 0x0005e40008008000 */
[----:B------:R-:W-:Y:S06]  /*1cb0*/  BAR.SYNC.DEFER_BLOCKING 0x0 ;  /* 0x0000000000007b1d */ /* 0x000fec0000010000 */
[----:B------:R-:W3:Y:S02]  /*1cc0*/  SYNCS.PHASECHK.TRANS64.TRYWAIT P0, [UR8+0x10000], RZ ;  /* 0x010000ffff0075a7 */ /* 0x000ee40008001108 */
[----:B--23--:R-:W-:Y:S05]  /*1cd0*/  @!P0 BRA `(.L_x_60) ;  /* 0x0000000c00f88947 */ /* 0x00cfea0003800000 */
.L_x_78:
[----:B------:R-:W-:Y:S05]  /*1ce0*/  BRA.U UP0, `(.L_x_61) ;  /* 0x00000001005c7547 */ /* 0x000fea000b800000 */
[----:B------:R-:W-:Y:S02]  /*1cf0*/  UIADD3 UR4, UPT, UPT, UR8, 0x8000, URZ ;  /* 0x0000800008047890 */ /* 0x000fe4000fffe0ff */
[----:B------:R-:W-:Y:S02]  /*1d00*/  USHF.R.U32.HI UR5, URZ, 0x4, UR8 ;  /* 0x00000004ff057899 */ /* 0x000fe40008011608 */
[----:B------:R-:W-:Y:S02]  /*1d10*/  USHF.R.U32.HI UR6, URZ, 0x4, UR4 ;  /* 0x00000004ff067899 */ /* 0x000fe40008011604 */
[----:B------:R-:W-:Y:S02]  /*1d20*/  USGXT.U32 UR4, UR5, 0xe ;  /* 0x0000000e0504789a */ /* 0x000fe40008000000 */
[----:B------:R-:W-:Y:S01]  /*1d30*/  USGXT.U32 UR6, UR6, 0xe ;  /* 0x0000000e0606789a */ /* 0x000fe20008000000 */
[----:B------:R-:W-:Y:S01]  /*1d40*/  UMOV UR12, 0x1000080 ;  /* 0x01000080000c7882 */ /* 0x000fe20000000000 */
[----:B------:R-:W-:Y:S01]  /*1d50*/  UMOV UR13, 0x40004040 ;  /* 0x40004040000d7882 */ /* 0x000fe20000000000 */
[----:B------:R-:W-:Y:S01]  /*1d60*/  UMOV UR7, URZ ;  /* 0x000000ff00077c82 */ /* 0x000fe20008000000 */
[----:B------:R-:W-:Y:S01]  /*1d70*/  UMOV UR10, 0xfffffffe ;  /* 0xfffffffe000a7882 */ /* 0x000fe20000000000 */
[----:B------:R-:W-:Y:S01]  /*1d80*/  UMOV UR11, 0x7fffbfdf ;  /* 0x7fffbfdf000b7882 */ /* 0x000fe20000000000 */
[----:B------:R-:W-:Y:S01]  /*1d90*/  UMOV UR5, URZ ;  /* 0x000000ff00057c82 */ /* 0x000fe20008000000 */
[----:B------:R-:W-:-:S02]  /*1da0*/  UIADD3.64 UR12, UPT, UPT, UR6, UR12, URZ ;  /* 0x0000000c060c7297 */ /* 0x000fc4000fffe0ff */
[----:B------:R-:W-:Y:S02]  /*1db0*/  ULOP3.LUT UR6, UR6, 0x1000000, URZ, 0xfc, !UPT ;  /* 0x0100000006067892 */ /* 0x000fe4000f8efcff */
[----:B------:R-:W-:Y:S01]  /*1dc0*/  UIADD3.64 UR10, UPT, UPT, UR4, -UR10, URZ ;  /* 0x8000000a040a7297 */ /* 0x000fe2000fffe0ff */
[----:B------:R-:W-:Y:S01]  /*1dd0*/  UMOV UR26, 0x0 ;  /* 0x00000000001a7882 */ /* 0x000fe20000000000 */
[----:B------:R-:W-:Y:S01]  /*1de0*/  UMOV UR27, 0x8210490 ;  /* 0x08210490001b7882 */ /* 0x000fe20000000000 */
[----:B------:R-:W-:Y:S01]  /*1df0*/  UMOV UR5, 0x80004020 ;  /* 0x8000402000057882 */ /* 0x000fe20000000000 */
[----:B------:R-:W-:Y:S01]  /*1e00*/  UMOV UR7, 0x40004040 ;  /* 0x4000404000077882 */ /* 0x000fe20000000000 */
[----:B------:R-:W-:Y:S01]  /*1e10*/  UMOV UR28, 0x0 ;  /* 0x00000000001c7882 */ /* 0x000fe20000000000 */
[----:B------:R-:W-:Y:S01]  /*1e20*/  UMOV UR29, 0x8210490 ;  /* 0x08210490001d7882 */ /* 0x000fe20000000000 */
[----:B------:R2:W-:Y:S02]  /*1e30*/  UTCHMMA gdesc[UR4], gdesc[UR6], tmem[UR24], tmem[UR26], idesc[UR27], !UPT ;  /* 0x00ff1a06040075ea */ /* 0x0005e4000f800018 */
[----:B------:R2:W-:Y:S01]  /*1e40*/  UTCHMMA gdesc[UR10], gdesc[UR12], tmem[UR24], tmem[UR28], idesc[UR29], UPT ;  /* 0x00ff1c0c0a0075ea */ /* 0x0005e2000b800018 */
[----:B------:R-:W-:-:S02]  /*1e50*/  NOP ;  /* 0x0000000000007918 */ /* 0x000fc40000000000 */
.L_x_61:
[----:B------:R-:W-:Y:S01]  /*1e60*/  ELECT P0, URZ, PT ;  /* 0x0000000000ff782f */ /* 0x000fe20003800000 */
[----:B--2---:R-:W-:Y:S01]  /*1e70*/  UMOV UR4, UR14 ;  /* 0x0000000e00047c82 */ /* 0x004fe20008000000 */
[----:B------:R-:W-:Y:S02]  /*1e80*/  UMOV UR5, URZ ;  /* 0x000000ff00057c82 */ /* 0x000fe40008000000 */
[----:B------:R-:W-:-:S13]  /*1e90*/  ISETP.LT.U32.AND P0, PT, R68, 0x20, P0 ;  /* 0x000000204400780c */ /* 0x000fda0000701070 */
[----:B------:R-:W-:Y:S01]  /*1ea0*/  VOTEU.ANY UP0, P0 ;  /* 0x0000000000ff7886 */ /* 0x000fe20000000100 */
[----:B------:R-:W-:Y:S01]  /*1eb0*/  VOTEU.ANY UP1, P0 ;  /* 0x0000000000ff7886 */ /* 0x000fe20000020100 */
[----:B------:R-:W-:-:S03]  /*1ec0*/  ISETP.GE.U32.AND P0, PT, R10, 0x21, PT ;  /* 0x000000210a00780c */ /* 0x000fc60003f06070 */
[----:B------:R-:W-:Y:S02]  /*1ed0*/  @UP0 UMOV UR4, UR4 ;  /* 0x0000000400040c82 */ /* 0x000fe40008000000 */
[----:B------:R2:W-:Y:S01]  /*1ee0*/  @UP1 UTCBAR [UR4], URZ ;  /* 0x000000ff040013e9 */ /* 0x0005e200080000ff */
[----:B------:R-:W-:Y:S06]  /*1ef0*/  BAR.SYNC.DEFER_BLOCKING 0x0 ;  /* 0x0000000000007b1d */ /* 0x000fec0000010000 */
[----:B------:R-:W3:Y:S02]  /*1f00*/  SYNCS.PHASECHK.TRANS64.TRYWAIT P1, [UR8+0x10020], RZ ;  /* 0x010020ffff0075a7 */ /* 0x000ee40008021108 */
[----:B--23--:R-:W-:Y:S05]  /*1f10*/  @!P1 BRA `(.L_x_62) ;  /* 0x0000000c00749947 */ /* 0x00cfea0003800000 */
.L_x_79:
[----:B------:R-:W-:Y:S01]  /*1f20*/  UMOV UR4, URZ ;  /* 0x000000ff00047c82 */ /* 0x000fe20008000000 */
[----:B------:R-:W-:Y:S05]  /*1f30*/  @!P0 BRA `(.L_x_59) ;  /* 0x00000004002c8947 */ /* 0x000fea0003800000 */
[----:B------:R-:W2:Y:S01]  /*1f40*/  LDCU UR32, c[0x0][0x3a0] ;  /* 0x00007400ff2077ac */ /* 0x000ea20008000800 */
[----:B------:R-:W-:Y:S01]  /*1f50*/  UMOV UR9, 0x1 ;  /* 0x0000000100097882 */ /* 0x000fe20000000000 */
[----:B------:R-:W-:-:S05]  /*1f60*/  UMOV UR14, 0x20 ;  /* 0x00000020000e7882 */ /* 0x000fca0000000000 */
.L_x_66:
[----:B------:R-:W-:Y:S01]  /*1f70*/  BAR.SYNC.DEFER_BLOCKING 0x0 ;  /* 0x0000000000007b1d */ /* 0x000fe20000010000 */
[----:B------:R-:W-:Y:S01]  /*1f80*/  ULEA UR25, UR9, UR8, 0x3 ;  /* 0x0000000809197291 */ /* 0x000fe2000f8e18ff */
[----:B------:R-:W-:Y:S01]  /*1f90*/  @!P3 IMAD.MOV.U32 R2, RZ, RZ, 0x4000 ;  /* 0x00004000ff02b424 */ /* 0x000fe200078e00ff */
[----:B------:R-:W-:Y:S01]  /*1fa0*/  ELECT P1, URZ, PT ;  /* 0x0000000000ff782f */ /* 0x000fe20003820000 */
[----:B------:R-:W-:-:S03]  /*1fb0*/  ULEA UR12, UR9, UR8, 0xd ;  /* 0x00000008090c7291 */ /* 0x000fc6000f8e68ff */
[----:B------:R-:W-:Y:S02]  /*1fc0*/  ISETP.LT.U32.AND P1, PT, R68, 0x20, P1 ;  /* 0x000000204400780c */ /* 0x000fe40000f21070 */
[----:B------:R-:W-:Y:S01]  /*1fd0*/  ELECT P0, URZ, PT ;  /* 0x0000000000ff782f */ /* 0x000fe20003800000 */
[----:B------:R-:W-:-:S03]  /*1fe0*/  ULOP3.LUT UR28, UR18, 0x1, URZ, 0xc0, !UPT ;  /* 0x00000001121c7892 */ /* 0x000fc6000f8ec0ff */
[----:B------:R-:W-:Y:S01]  /*1ff0*/  ISETP.LT.U32.AND P0, PT, R68, 0x40, P0 ;  /* 0x000000404400780c */ /* 0x000fe20000701070 */
[----:B------:R-:W-:Y:S02]  /*2000*/  UIADD3 UR5, UPT, UPT, UR12, 0x8000, URZ ;  /* 0x000080000c057890 */ /* 0x000fe4000fffe0ff */
[----:B------:R-:W-:Y:S02]  /*2010*/  ULEA UR30, UR28, UR19, 0x6 ;  /* 0x000000131c1e7291 */ /* 0x000fe4000f8e30ff */
[----:B------:R-:W-:Y:S01]  /*2020*/  ULEA UR28, UR28, UR5, 0xc ;  /* 0x000000051c1c7291 */ /* 0x000fe2000f8e60ff */
[----:B------:R-:W-:Y:S01]  /*2030*/  UMOV UR31, UR14 ;  /* 0x0000000e001f7c82 */ /* 0x000fe20008000000 */
[----:B------:R-:W-:Y:S01]  /*2040*/  VOTEU.ANY UP0, P1 ;  /* 0x0000000000ff7886 */ /* 0x000fe20000800100 */
[----:B------:R-:W-:Y:S01]  /*2050*/  USHF.L.U32 UR6, UR4, 0x1f, URZ ;  /* 0x0000001f04067899 */ /* 0x000fe200080006ff */
[----:B------:R3:W-:Y:S01]  /*2060*/  @!P3 SYNCS.ARRIVE.TRANS64 RZ, [UR25+0x10000], R2 ;  /* 0x01000002ffffb9a7 */ /* 0x0007e20008000019 */
[----:B------:R5:W-:Y:S06]  /*2070*/  MEMBAR.ALL.CTA ;  /* 0x0000000000007992 */ /* 0x000bec0000008000 */
[----:B-----5:R-:W5:Y:S01]  /*2080*/  FENCE.VIEW.ASYNC.S ;  /* 0x00000000000073c6 */ /* 0x020f620000000000 */
[----:B------:R-:W-:Y:S01]  /*2090*/  @UP0 UIADD3 UR13, UPT, UPT, UR25, 0x10000, URZ ;  /* 0x00010000190d0890 */ /* 0x000fe2000fffe0ff */
[----:B-----5:R-:W-:Y:S01]  /*20a0*/  VOTEU.ANY UP0, P1 ;  /* 0x0000000000ff7886 */ /* 0x020fe20000800100 */
[----:B------:R-:W-:Y:S01]  /*20b0*/  VOTEU.ANY UP1, P0 ;  /* 0x0000000000ff7886 */ /* 0x000fe20000020100 */
[----:B---3--:R-:W-:-:S04]  /*20c0*/  IMAD.U32 R2, RZ, RZ, UR6 ;  /* 0x00000006ff027e24 */ /* 0x008fc8000f8e00ff */
[----:B------:R-:W-:Y:S01]  /*20d0*/  @UP1 UIADD3 UR29, UPT, UPT, UR25, 0x10000, URZ ;  /* 0x00010000191d1890 */ /* 0x000fe2000fffe0ff */
[----:B------:R-:W-:Y:S01]  /*20e0*/  VOTEU.ANY UP1, P0 ;  /* 0x0000000000ff7886 */ /* 0x000fe20000020100 */
[----:B------:R-:W-:Y:S06]  /*20f0*/  BAR.SYNC.DEFER_BLOCKING 0x0 ;  /* 0x0000000000007b1d */ /* 0x000fec0000010000 */
[----:B------:R3:W-:Y:S01]  /*2100*/  @UP0 UTMALDG.2D [UR12], [UR20] ;  /* 0x0000000c140005b4 */ /* 0x0007e20008008000 */
[----:B------:R-:W-:Y:S01]  /*2110*/  UISETP.NE.U32.AND UP0, UPT, UR18, URZ, UPT ;  /* 0x000000ff1200728c */ /* 0x000fe2000bf05070 */
[----:B------:R-:W-:Y:S06]  /*2120*/  BAR.SYNC.DEFER_BLOCKING 0x0 ;  /* 0x0000000000007b1d */ /* 0x000fec0000010000 */
[----:B------:R3:W-:Y:S02]  /*2130*/  @UP1 UTMALDG.2D [UR28], [UR22] ;  /* 0x0000001c160015b4 */ /* 0x0007e40008008000 */
[----:B------:R-:W-:Y:S06]  /*2140*/  BAR.SYNC.DEFER_BLOCKING 0x0 ;  /* 0x0000000000007b1d */ /* 0x000fec0000010000 */
[----:B------:R-:W5:Y:S02]  /*2150*/  SYNCS.PHASECHK.TRANS64.TRYWAIT P0, [UR25+0x10000], R2 ;  /* 0x01000002ff0075a7 */ /* 0x000f640008001119 */
[----:B---3-5:R-:W-:Y:S05]  /*2160*/  @!P0 BRA `(.L_x_63) ;  /* 0x0000000800ec8947 */ /* 0x028fea0003800000 */
.L_x_80:
[----:B------:R-:W-:Y:S05]  /*2170*/  BRA.U UP0, `(.L_x_64) ;  /* 0x0000000100507547 */ /* 0x000fea000b800000 */
[----:B------:R-:W-:Y:S02]  /*2180*/  USHF.R.U32.HI UR10, URZ, 0x4, UR12 ;  /* 0x00000004ff0a7899 */ /* 0x000fe4000801160c */
[----:B------:R-:W-:Y:S02]  /*2190*/  USHF.R.U32.HI UR12, URZ, 0x4, UR5 ;  /* 0x00000004ff0c7899 */ /* 0x000fe40008011605 */
[----:B------:R-:W-:Y:S02]  /*21a0*/  USGXT.U32 UR10, UR10, 0xe ;  /* 0x0000000e0a0a789a */ /* 0x000fe40008000000 */
[----:B------:R-:W-:Y:S02]  /*21b0*/  USGXT.U32 UR12, UR12, 0xe ;  /* 0x0000000e0c0c789a */ /* 0x000fe40008000000 */
[----:B------:R-:W-:Y:S02]  /*21c0*/  UIADD3 UR26, UP0, UPT, UR10, 0x2, URZ ;  /* 0x000000020a1a7890 */ /* 0x000fe4000ff1e0ff */
[----:B------:R-:W-:Y:S01]  /*21d0*/  UIADD3 UR28, UP1, UPT, UR12, 0x1000080, URZ ;  /* 0x010000800c1c7890 */ /* 0x000fe2000ff3e0ff */
[----:B------:R-:W-:Y:S01]  /*21e0*/  UMOV UR5, URZ ;  /* 0x000000ff00057c82 */ /* 0x000fe20008000000 */
[----:B------:R-:W-:Y:S01]  /*21f0*/  UMOV UR6, URZ ;  /* 0x000000ff00067c82 */ /* 0x000fe20008000000 */
[----:B------:R-:W-:-:S02]  /*2200*/  ULOP3.LUT UR12, UR12, 0x1000000, URZ, 0xfc, !UPT ;  /* 0x010000000c0c7892 */ /* 0x000fc4000f8efcff */
[----:B------:R-:W-:Y:S02]  /*2210*/  UIADD3.X UR27, UPT, UPT, UR5, -0x7fffbfe0, URZ, UP0, !UPT ;  /* 0x80004020051b7890 */ /* 0x000fe400087fe4ff */
[----:B------:R-:W-:Y:S01]  /*2220*/  UIADD3.X UR29, UPT, UPT, UR6, 0x40004040, URZ, UP1, !UPT ;  /* 0x40004040061d7890 */ /* 0x000fe20008ffe4ff */
[----:B------:R-:W-:Y:S01]  /*2230*/  UMOV UR30, 0x0 ;  /* 0x00000000001e7882 */ /* 0x000fe20000000000 */
[----:B------:R-:W-:Y:S01]  /*2240*/  UMOV UR31, 0x8210490 ;  /* 0x08210490001f7882 */ /* 0x000fe20000000000 */
[----:B------:R-:W-:Y:S01]  /*2250*/  UMOV UR11, 0x80004020 ;  /* 0x80004020000b7882 */ /* 0x000fe20000000000 */
[----:B------:R-:W-:Y:S01]  /*2260*/  UMOV UR13, 0x40004040 ;  /* 0x40004040000d7882 */ /* 0x000fe20000000000 */
[----:B------:R-:W-:Y:S01]  /*2270*/  UMOV UR6, 0x0 ;  /* 0x0000000000067882 */ /* 0x000fe20000000000 */
[----:B------:R-:W-:Y:S01]  /*2280*/  UMOV UR7, 0x8210490 ;  /* 0x0821049000077882 */ /* 0x000fe20000000000 */
[----:B------:R3:W-:Y:S02]  /*2290*/  UTCHMMA gdesc[UR10], gdesc[UR12], tmem[UR24], tmem[UR30], idesc[UR31], UPT ;  /* 0x00ff1e0c0a0075ea */ /* 0x0007e4000b800018 */
[----:B------:R3:W-:Y:S01]  /*22a0*/  UTCHMMA gdesc[UR26], gdesc[UR28], tmem[UR24], tmem[UR6], idesc[UR7], UPT ;  /* 0x00ff061c1a0075ea */ /* 0x0007e2000b800018 */
[----:B------:R-:W-:-:S02]  /*22b0*/  NOP ;  /* 0x0000000000007918 */ /* 0x000fc40000000000 */
.L_x_64:
[----:B------:R-:W-:Y:S01]  /*22c0*/  ELECT P0, URZ, PT ;  /* 0x0000000000ff782f */ /* 0x000fe20003800000 */
[----:B---3--:R-:W-:-:S03]  /*22d0*/  UIADD3 UR6, UPT, UPT, UR25, 0x10020, URZ ;  /* 0x0001002019067890 */ /* 0x008fc6000fffe0ff */
[----:B------:R-:W-:Y:S01]  /*22e0*/  ISETP.LT.U32.AND P0, PT, R68, 0x20, P0 ;  /* 0x000000204400780c */ /* 0x000fe20000701070 */
[----:B------:R-:W-:-:S12]  /*22f0*/  UMOV UR7, URZ ;  /* 0x000000ff00077c82 */ /* 0x000fd80008000000 */
[----:B------:R-:W-:Y:S01]  /*2300*/  VOTEU.ANY UP0, P0 ;  /* 0x0000000000ff7886 */ /* 0x000fe20000000100 */
[----:B------:R-:W-:-:S04]  /*2310*/  VOTEU.ANY UP1, P0 ;  /* 0x0000000000ff7886 */ /* 0x000fc80000020100 */
[----:B------:R-:W-:Y:S02]  /*2320*/  @UP0 UMOV UR6, UR6 ;  /* 0x0000000600060c82 */ /* 0x000fe40008000000 */
[----:B------:R3:W-:Y:S01]  /*2330*/  @UP1 UTCBAR [UR6], URZ ;  /* 0x000000ff060013e9 */ /* 0x0007e200080000ff */
[----:B------:R-:W-:Y:S06]  /*2340*/  BAR.SYNC.DEFER_BLOCKING 0x0 ;  /* 0x0000000000007b1d */ /* 0x000fec0000010000 */
[----:B------:R-:W5:Y:S02]  /*2350*/  SYNCS.PHASECHK.TRANS64.TRYWAIT P0, [UR25+0x10020], R2 ;  /* 0x01002002ff0075a7 */ /* 0x000f640008001119 */
[----:B---3-5:R-:W-:Y:S05]  /*2360*/  @!P0 BRA `(.L_x_65) ;  /* 0x0000000800788947 */ /* 0x028fea0003800000 */
.L_x_81:
[----:B------:R-:W-:Y:S02]  /*2370*/  UIADD3 UR9, UPT, UPT, UR9, 0x1, URZ ;  /* 0x0000000109097890 */ /* 0x000fe4000fffe0ff */
[----:B------:R-:W-:Y:S02]  /*2380*/  UIADD3 UR14, UPT, UPT, UR14, 0x20, URZ ;  /* 0x000000200e0e7890 */ /* 0x000fe4000fffe0ff */
[----:B------:R-:W-:-:S04]  /*2390*/  UISETP.NE.U32.AND UP0, UPT, UR9, 0x4, UPT ;  /* 0x000000040900788c */ /* 0x000fc8000bf05070 */
[----:B------:R-:W-:Y:S02]  /*23a0*/  USEL UR5, URZ, 0x1, UP0 ;  /* 0x00000001ff057887 */ /* 0x000fe40008000000 */
[----:B------:R-:W-:Y:S02]  /*23b0*/  USEL UR9, UR9, URZ, UP0 ;  /* 0x000000ff09097287 */ /* 0x000fe40008000000 */
[----:B--2---:R-:W-:Y:S02]  /*23c0*/  UISETP.GE.AND UP0, UPT, UR14, UR32, UPT ;  /* 0x000000200e00728c */ /* 0x004fe4000bf06270 */
[----:B------:R-:W-:-:S07]  /*23d0*/  ULOP3.LUT UR4, UR4, UR5, URZ, 0x3c, !UPT ;  /* 0x0000000504047292 */ /* 0x000fce000f8e3cff */
[----:B------:R-:W-:Y:S05]  /*23e0*/  BRA.U !UP0, `(.L_x_66) ;  /* 0xfffffff908e07547 */ /* 0x000fea000b83ffff */
.L_x_59:
[----:B---3-5:R-:W-:Y:S06]  /*23f0*/  BAR.SYNC.DEFER_BLOCKING 0x0 ;  /* 0x0000000000007b1d */ /* 0x028fec0000010000 */
[----:B------:R-:W-:Y:S04]  /*2400*/  BSSY.RECONVERGENT B4, `(.L_x_67) ;  /* 0x0000004000047945 */ /* 0x000fe80003800200 */
[----:B------:R-:W-:Y:S05]  /*2410*/  @P3 BRA `(.L_x_68) ;  /* 0x0000000000083947 */ /* 0x000fea0003800000 */
[----:B------:R-:W2:Y:S02]  /*2420*/  SYNCS.CCTL.IV [UR8+0x10000] ;  /* 0x01000000ff0079b1 */ /* 0x000ea40008000008 */
[----:B--2---:R-:W2:Y:S02]  /*2430*/  SYNCS.CCTL.IV [UR8+0x10020] ;  /* 0x01002000ff0079b1 */ /* 0x004ea40008000008 */
.L_x_68:
[----:B------:R-:W-:Y:S05]  /*2440*/  BSYNC.RECONVERGENT B4 ;  /* 0x0000000000047941 */ /* 0x000fea0003800200 */
.L_x_67:
[----:B--2---:R-:W-:Y:S06]  /*2450*/  BAR.SYNC.DEFER_BLOCKING 0x0 ;  /* 0x0000000000007b1d */ /* 0x004fec0000010000 */
[----:B------:R-:W-:Y:S04]  /*2460*/  BSSY.RECONVERGENT B4, `(.L_x_69) ;  /* 0x0000004000047945 */ /* 0x000fe80003800200 */
[----:B------:R-:W-:Y:S05]  /*2470*/  @P3 BRA `(.L_x_70) ;  /* 0x0000000000083947 */ /* 0x000fea0003800000 */
[----:B------:R-:W2:Y:S02]  /*2480*/  SYNCS.CCTL.IV [UR8+0x10008] ;  /* 0x01000800ff0079b1 */ /* 0x000ea40008000008 */
[----:B--2---:R-:W2:Y:S02]  /*2490*/  SYNCS.CCTL.IV [UR8+0x10028] ;  /* 0x01002800ff0079b1 */ /* 0x004ea40008000008 */
.L_x_70:
[----:B------:R-:W-:Y:S05]  /*24a0*/  BSYNC.RECONVERGENT B4 ;  /* 0x0000000000047941 */ /* 0x000fea0003800200 */
.L_x_69:
[----:B--2---:R-:W-:Y:S06]  /*24b0*/  BAR.SYNC.DEFER_BLOCKING 0x0 ;  /* 0x0000000000007b1d */ /* 0x004fec0000010000 */
[----:B------:R-:W-:Y:S04]  /*24c0*/  BSSY.RECONVERGENT B4, `(.L_x_71) ;  /* 0x0000004000047945 */ /* 0x000fe80003800200 */
[----:B------:R-:W-:Y:S05]  /*24d0*/  @P3 BRA `(.L_x_72) ;  /* 0x0000000000083947 */ /* 0x000fea0003800000 */
[----:B------:R-:W2:Y:S02]  /*24e0*/  SYNCS.CCTL.IV [UR8+0x10010] ;  /* 0x01001000ff0079b1 */ /* 0x000ea40008000008 */
[----:B--2---:R-:W2:Y:S02]  /*24f0*/  SYNCS.CCTL.IV [UR8+0x10030] ;  /* 0x01003000ff0079b1 */ /* 0x004ea40008000008 */
.L_x_72:
[----:B------:R-:W-:Y:S05]  /*2500*/  BSYNC.RECONVERGENT B4 ;  /* 0x0000000000047941 */ /* 0x000fea0003800200 */
.L_x_71:
[----:B--2---:R-:W-:Y:S06]  /*2510*/  BAR.SYNC.DEFER_BLOCKING 0x0 ;  /* 0x0000000000007b1d */ /* 0x004fec0000010000 */
[----:B------:R-:W-:Y:S04]  /*2520*/  BSSY.RECONVERGENT B4, `(.L_x_73) ;  /* 0x0000004000047945 */ /* 0x000fe80003800200 */
[----:B------:R-:W-:Y:S05]  /*2530*/  @P3 BRA `(.L_x_74) ;  /* 0x0000000000083947 */ /* 0x000fea0003800000 */
[----:B------:R-:W2:Y:S02]  /*2540*/  SYNCS.CCTL.IV [UR8+0x10018] ;  /* 0x01001800ff0079b1 */ /* 0x000ea40008000008 */
[----:B--2---:R-:W2:Y:S02]  /*2550*/  SYNCS.CCTL.IV [UR8+0x10038] ;  /* 0x01003800ff0079b1 */ /* 0x004ea40008000008 */
.L_x_74:
[----:B------:R-:W-:Y:S05]  /*2560*/  BSYNC.RECONVERGENT B4 ;  /* 0x0000000000047941 */ /* 0x000fea0003800200 */
.L_x_73:
[----:B------:R-:W-:Y:S01]  /*2570*/  USHF.L.U32 UR4, UR18, 0x15, URZ ;  /* 0x0000001512047899 */ /* 0x000fe200080006ff */
[C---:B------:R-:W-:Y:S01]  /*2580*/  IMAD.SHL.U32 R2, R0.reuse, 0x80, RZ ;  /* 0x0000008000027824 */ /* 0x040fe200078e00ff */
[----:B------:R-:W-:Y:S01]  /*2590*/  USHF.L.U32 UR5, UR18, 0x4, URZ ;  /* 0x0000000412057899 */ /* 0x000fe200080006ff */
[----:B------:R-:W-:Y:S01]  /*25a0*/  IMAD.SHL.U32 R3, R0, 0x10, RZ ;  /* 0x0000001000037824 */ /* 0x000fe200078e00ff */
[----:B------:R-:W-:Y:S02]  /*25b0*/  ULOP3.LUT UR4, UR4, 0x600000, URZ, 0xc0, !UPT ;  /* 0x0060000004047892 */ /* 0x000fe4000f8ec0ff */
[----:B------:R-:W-:Y:S01]  /*25c0*/  ULOP3.LUT UR5, UR5, 0x40, URZ, 0xc0, !UPT ;  /* 0x0000004005057892 */ /* 0x000fe2000f8ec0ff */
[----:B------:R-:W-:Y:S02]  /*25d0*/  LOP3.LUT R2, R2, 0x7f80, RZ, 0xc0, !PT ;  /* 0x00007f8002027812 */ /* 0x000fe400078ec0ff */
[----:B------:R-:W-:Y:S01]  /*25e0*/  ELECT P0, URZ, PT ;  /* 0x0000000000ff782f */ /* 0x000fe20003800000 */
[----:B------:R-:W-:Y:S01]  /*25f0*/  UIADD3 UR4, UPT, UPT, UR5, UR4, UR24 ;  /* 0x0000000405047290 */ /* 0x000fe2000fffe018 */
[----:B------:R-:W-:Y:S01]  /*2600*/  LOP3.LUT R2, R2, 0x70, R3, 0xf8, !PT ;  /* 0x0000007002027812 */ /* 0x000fe200078ef803 */
[----:B------:R-:W-:Y:S01]  /*2610*/  ULOP3.LUT UR18, UR18, 0x1, URZ, 0xc0, !UPT ;  /* 0x0000000112127892 */ /* 0x000fe2000f8ec0ff */
[----:B------:R-:W-:Y:S01]  /*2620*/  ISETP.LT.U32.AND P0, PT, R68, 0x40, P0 ;  /* 0x000000404400780c */ /* 0x000fe20000701070 */
[----:B------:R-:W-:Y:S01]  /*2630*/  UMOV UR6, UR15 ;  /* 0x0000000f00067c82 */ /* 0x000fe20008000000 */
[C---:B------:R-:W-:Y:S01]  /*2640*/  LOP3.LUT R0, R2.reuse, 0x10, RZ, 0x3c, !PT ;  /* 0x0000001002007812 */ /* 0x040fe200078e3cff */
[----:B------:R-:W-:Y:S01]  /*2650*/  ULEA UR5, UR18, UR19, 0x6 ;  /* 0x0000001312057291 */ /* 0x000fe2000f8e30ff */
[----:B------:R-:W-:-:S02]  /*2660*/  LOP3.LUT R3, R2, 0x20, RZ, 0x3c, !PT ;  /* 0x0000002002037812 */ /* 0x000fc400078e3cff */
[----:B----4-:R-:W3:Y:S01]  /*2670*/  LDTM.x64 R4, tmem[UR4] ;  /* 0x00000004000479ee */ /* 0x010ee20008340000 */
[----:B------:R-:W-:Y:S01]  /*2680*/  NOP ;  /* 0x0000000000007918 */ /* 0x000fe20000000000 */
[----:B------:R-:W-:-:S05]  /*2690*/  ULEA UR4, UR18, UR8, 0xe ;  /* 0x0000000812047291 */ /* 0x000fca000f8e70ff */
[----:B---3--:R-:W-:Y:S01]  /*26a0*/  VOTEU.ANY UP1, P0 ;  /* 0x0000000000ff7886 */ /* 0x008fe20000020100 */
[----:B------:R-:W-:Y:S01]  /*26b0*/  VOTEU.ANY UP0, P0 ;  /* 0x0000000000ff7886 */ /* 0x000fe20000000100 */
[----:B------:R-:W-:Y:S02]  /*26c0*/  F2FP.BF16.F32.PACK_AB R4, R5, R4 ;  /* 0x000000040504723e */ /* 0x000fe400000010ff */
[----:B------:R-:W-:Y:S02]  /*26d0*/  F2FP.BF16.F32.PACK_AB R5, R7, R6 ;  /* 0x000000060705723e */ /* 0x000fe400000010ff */
[----:B------:R-:W-:Y:S02]  /*26e0*/  F2FP.BF16.F32.PACK_AB R12, R13, R12 ;  /* 0x0000000c0d0c723e */ /* 0x000fe400000010ff */
[----:B------:R-:W-:Y:S02]  /*26f0*/  F2FP.BF16.F32.PACK_AB R6, R9, R8 ;  /* 0x000000080906723e */ /* 0x000fe400000010ff */
[----:B------:R-:W-:-:S02]  /*2700*/  F2FP.BF16.F32.PACK_AB R7, R11, R10 ;  /* 0x0000000a0b07723e */ /* 0x000fc400000010ff */
[----:B------:R-:W-:Y:S02]  /*2710*/  F2FP.BF16.F32.PACK_AB R13, R15, R14 ;  /* 0x0000000e0f0d723e */ /* 0x000fe400000010ff */
[----:B------:R-:W-:Y:S01]  /*2720*/  F2FP.BF16.F32.PACK_AB R20, R21, R20 ;  /* 0x000000141514723e */ /* 0x000fe200000010ff */
[----:B--2---:R2:W-:Y:S01]  /*2730*/  STS.128 [R2+UR8], R4 ;  /* 0x0000000402007988 */ /* 0x0045e20008000c08 */
[----:B------:R-:W-:Y:S02]  /*2740*/  F2FP.BF16.F32.PACK_AB R14, R17, R16 ;  /* 0x00000010110e723e */ /* 0x000fe400000010ff */
[----:B------:R-:W-:Y:S02]  /*2750*/  F2FP.BF16.F32.PACK_AB R15, R19, R18 ;  /* 0x00000012130f723e */ /* 0x000fe400000010ff */
[----:B------:R-:W-:Y:S02]  /*2760*/  F2FP.BF16.F32.PACK_AB R21, R23, R22 ;  /* 0x000000161715723e */ /* 0x000fe400000010ff */
[----:B------:R-:W-:Y:S01]  /*2770*/  F2FP.BF16.F32.PACK_AB R28, R29, R28 ;  /* 0x0000001c1d1c723e */ /* 0x000fe200000010ff */
[----:B------:R2:W-:Y:S01]  /*2780*/  STS.128 [R0+UR8], R12 ;  /* 0x0000000c00007988 */ /* 0x0005e20008000c08 */
[----:B------:R-:W-:-:S02]  /*2790*/  F2FP.BF16.F32.PACK_AB R22, R25, R24 ;  /* 0x000000181916723e */ /* 0x000fc400000010ff */
[----:B------:R-:W-:Y:S02]  /*27a0*/  F2FP.BF16.F32.PACK_AB R23, R27, R26 ;  /* 0x0000001a1b17723e */ /* 0x000fe400000010ff */
[----:B------:R-:W-:Y:S02]  /*27b0*/  F2FP.BF16.F32.PACK_AB R29, R31, R30 ;  /* 0x0000001e1f1d723e */ /* 0x000fe400000010ff */
[----:B------:R-:W-:Y:S01]  /*27c0*/  F2FP.BF16.F32.PACK_AB R36, R37, R36 ;  /* 0x000000242524723e */ /* 0x000fe200000010ff */
[----:B------:R2:W-:Y:S01]  /*27d0*/  STS.128 [R3+UR8], R20 ;  /* 0x0000001403007988 */ /* 0x0005e20008000c08 */
[----:B------:R-:W-:Y:S02]  /*27e0*/  F2FP.BF16.F32.PACK_AB R30, R33, R32 ;  /* 0x00000020211e723e */ /* 0x000fe400000010ff */
[----:B------:R-:W-:Y:S02]  /*27f0*/  F2FP.BF16.F32.PACK_AB R31, R35, R34 ;  /* 0x00000022231f723e */ /* 0x000fe400000010ff */
[----:B------:R-:W-:-:S02]  /*2800*/  F2FP.BF16.F32.PACK_AB R37, R39, R38 ;  /* 0x000000262725723e */ /* 0x000fc400000010ff */
[----:B------:R-:W-:Y:S02]  /*2810*/  F2FP.BF16.F32.PACK_AB R44, R45, R44 ;  /* 0x0000002c2d2c723e */ /* 0x000fe400000010ff */
[----:B------:R-:W-:Y:S02]  /*2820*/  LOP3.LUT R8, R2, 0x30, RZ, 0x3c, !PT ;  /* 0x0000003002087812 */ /* 0x000fe400078e3cff */
[----:B------:R-:W-:Y:S02]  /*2830*/  F2FP.BF16.F32.PACK_AB R38, R41, R40 ;  /* 0x000000282926723e */ /* 0x000fe400000010ff */
[----:B------:R-:W-:Y:S01]  /*2840*/  F2FP.BF16.F32.PACK_AB R39, R43, R42 ;  /* 0x0000002a2b27723e */ /* 0x000fe200000010ff */
[----:B------:R2:W-:Y:S01]  /*2850*/  STS.128 [R8+UR8], R28 ;  /* 0x0000001c08007988 */ /* 0x0005e20008000c08 */
[----:B------:R-:W-:Y:S02]  /*2860*/  F2FP.BF16.F32.PACK_AB R45, R47, R46 ;  /* 0x0000002e2f2d723e */ /* 0x000fe400000010ff */
[----:B------:R-:W-:-:S02]  /*2870*/  F2FP.BF16.F32.PACK_AB R52, R53, R52 ;  /* 0x000000343534723e */ /* 0x000fc400000010ff */
[C---:B------:R-:W-:Y:S02]  /*2880*/  LOP3.LUT R9, R2.reuse, 0x40, RZ, 0x3c, !PT ;  /* 0x0000004002097812 */ /* 0x040fe400078e3cff */
[----:B------:R-:W-:Y:S02]  /*2890*/  F2FP.BF16.F32.PACK_AB R46, R49, R48 ;  /* 0x00000030312e723e */ /* 0x000fe400000010ff */
[----:B------:R-:W-:Y:S01]  /*28a0*/  F2FP.BF16.F32.PACK_AB R47, R51, R50 ;  /* 0x00000032332f723e */ /* 0x000fe200000010ff */
[----:B------:R2:W-:Y:S01]  /*28b0*/  STS.128 [R9+UR8], R36 ;  /* 0x0000002409007988 */ /* 0x0005e20008000c08 */
[----:B------:R-:W-:Y:S02]  /*28c0*/  F2FP.BF16.F32.PACK_AB R53, R55, R54 ;  /* 0x000000363735723e */ /* 0x000fe400000010ff */
[----:B------:R-:W-:Y:S02]  /*28d0*/  F2FP.BF16.F32.PACK_AB R60, R61, R60 ;  /* 0x0000003c3d3c723e */ /* 0x000fe400000010ff */
[----:B------:R-:W-:-:S02]  /*28e0*/  LOP3.LUT R10, R2, 0x50, RZ, 0x3c, !PT ;  /* 0x00000050020a7812 */ /* 0x000fc400078e3cff */
[----:B------:R-:W-:Y:S02]  /*28f0*/  F2FP.BF16.F32.PACK_AB R54, R57, R56 ;  /* 0x000000383936723e */ /* 0x000fe400000010ff */
[----:B------:R-:W-:Y:S01]  /*2900*/  F2FP.BF16.F32.PACK_AB R55, R59, R58 ;  /* 0x0000003a3b37723e */ /* 0x000fe200000010ff */
[----:B------:R2:W-:Y:S01]  /*2910*/  STS.128 [R10+UR8], R44 ;  /* 0x0000002c0a007988 */ /* 0x0005e20008000c08 */
[----:B------:R-:W-:Y:S02]  /*2920*/  F2FP.BF16.F32.PACK_AB R61, R63, R62 ;  /* 0x0000003e3f3d723e */ /* 0x000fe400000010ff */
[C---:B------:R-:W-:Y:S02]  /*2930*/  LOP3.LUT R11, R2.reuse, 0x60, RZ, 0x3c, !PT ;  /* 0x00000060020b7812 */ /* 0x040fe400078e3cff */
[----:B------:R-:W-:Y:S02]  /*2940*/  F2FP.BF16.F32.PACK_AB R62, R65, R64 ;  /* 0x00000040413e723e */ /* 0x000fe400000010ff */
[----:B------:R-:W-:Y:S01]  /*2950*/  F2FP.BF16.F32.PACK_AB R63, R67, R66 ;  /* 0x00000042433f723e */ /* 0x000fe200000010ff */
[----:B------:R2:W-:Y:S01]  /*2960*/  STS.128 [R11+UR8], R52 ;  /* 0x000000340b007988 */ /* 0x0005e20008000c08 */
[----:B------:R-:W-:-:S05]  /*2970*/  LOP3.LUT R16, R2, 0x70, RZ, 0x3c, !PT ;  /* 0x0000007002107812 */ /* 0x000fca00078e3cff */
[----:B------:R2:W-:Y:S01]  /*2980*/  STS.128 [R16+UR8], R60 ;  /* 0x0000003c10007988 */ /* 0x0005e20008000c08 */
[----:B------:R3:W-:Y:S06]  /*2990*/  MEMBAR.ALL.CTA ;  /* 0x0000000000007992 */ /* 0x0007ec0000008000 */
[----:B---3--:R-:W3:Y:S02]  /*29a0*/  FENCE.VIEW.ASYNC.S ;  /* 0x00000000000073c6 */ /* 0x008ee40000000000 */
[----:B---3--:R-:W-:Y:S06]  /*29b0*/  BAR.SYNC.DEFER_BLOCKING 0x0 ;  /* 0x0000000000007b1d */ /* 0x008fec0000010000 */
[----:B------:R2:W-:Y:S01]  /*29c0*/  @UP1 UTMASTG.2D [UR4], [UR16] ;  /* 0x00000004100013b5 */ /* 0x0005e20008008000 */
[----:B------:R0:W-:Y:S01]  /*29d0*/  UTMACMDFLUSH ;  /* 0x00000000000079b7 */ /* 0x0001e20000000000 */
[----:B------:R-:W-:-:S04]  /*29e0*/  DEPBAR.LE SB0, 0x0 ;  /* 0x000080000000791a */ /* 0x000fc80000000000 */
[----:B------:R-:W-:Y:S08]  /*29f0*/  BAR.SYNC.DEFER_BLOCKING 0x0 ;  /* 0x0000000000007b1d */ /* 0x000ff00000010000 */
[----:B------:R-:W-:Y:S06]  /*2a00*/  BAR.SYNC.DEFER_BLOCKING 0x0 ;  /* 0x0000000000007b1d */ /* 0x000fec0000010000 */
[----:B--2---:R-:W-:Y:S05]  /*2a10*/  @P2 BRA `(.L_x_75) ;  /* 0x0000000000a02947 */ /* 0x004fea0003800000 */
[----:B------:R-:W2:Y:S01]  /*2a20*/  S2UR UR5, SR_CgaCtaId ;  /* 0x00000000000579c3 */ /* 0x000ea20000008800 */
[----:B------:R-:W-:Y:S01]  /*2a30*/  NOP ;  /* 0x0000000000007918 */ /* 0x000fe20000000000 */
[----:B------:R-:W-:Y:S01]  /*2a40*/  UMOV UR4, 0x50 ;  /* 0x0000005000047882 */ /* 0x000fe20000000000 */
[----:B------:R-:W-:Y:S02]  /*2a50*/  IMAD.U32 R0, RZ, RZ, UR24 ;  /* 0x00000018ff007e24 */ /* 0x000fe4000f8e00ff */
[----:B------:R-:W-:Y:S02]  /*2a60*/  IMAD.MOV.U32 R3, RZ, RZ, 0xf ;  /* 0x0000000fff037424 */ /* 0x000fe400078e00ff */
[----:B------:R-:W-:Y:S01]  /*2a70*/  IMAD.MOV.U32 R7, RZ, RZ, 0x1 ;  /* 0x00000001ff077424 */ /* 0x000fe200078e00ff */
[----:B------:R-:W-:-:S04]  /*2a80*/  LOP3.LUT R0, R0, 0xffff, RZ, 0xc0, !PT ;  /* 0x0000ffff00007812 */ /* 0x000fc800078ec0ff */
[----:B------:R-:W-:-:S05]  /*2a90*/  SHF.R.U32.HI R0, RZ, 0x5, R0 ;  /* 0x00000005ff007819 */ /* 0x000fca0000011600 */
[----:B------:R-:W-:Y:S01]  /*2aa0*/  VIADD R2, R0, 0x10 ;  /* 0x0000001000027836 */ /* 0x000fe20000000000 */
[----:B------:R-:W-:Y:S01]  /*2ab0*/  SHF.L.U32 R0, R3, R0, RZ ;  /* 0x0000000003007219 */ /* 0x000fe200000006ff */
[----:B--2---:R-:W-:-:S03]  /*2ac0*/  ULEA UR6, UR5, UR4, 0x18 ;  /* 0x0000000405067291 */ /* 0x004fc6000f8ec0ff */
[----:B------:R-:W-:-:S04]  /*2ad0*/  SHF.L.U32 R3, R7, R2, RZ ;  /* 0x0000000207037219 */ /* 0x000fc800000006ff */
[----:B------:R-:W-:Y:S02]  /*2ae0*/  LOP3.LUT R0, R3, R0, RZ, 0xfc, !PT ;  /* 0x0000000003007212 */ /* 0x000fe400078efcff */
[----:B------:R-:W2:Y:S02]  /*2af0*/  LDS R5, [UR6] ;  /* 0x00000006ff057984 */ /* 0x000ea40008000800 */
[C---:B------:R-:W-:Y:S02]  /*2b00*/  LOP3.LUT R2, R0.reuse, 0xffff, RZ, 0xc0, !PT ;  /* 0x0000ffff00027812 */ /* 0x040fe400078ec0ff */
[----:B--2---:R-:W-:-:S04]  /*2b10*/  LOP3.LUT R3, R0, 0xffff, R5, 0x80, !PT ;  /* 0x0000ffff00037812 */ /* 0x004fc800078e8005 */
[----:B------:R-:W-:-:S13]  /*2b20*/  ISETP.NE.AND P0, PT, R3, R2, PT ;  /* 0x000000020300720c */ /* 0x000fda0003f05270 */
[----:B------:R-:W-:Y:S05]  /*2b30*/  @P0 BRA `(.L_x_76) ;  /* 0x0000000000500947 */ /* 0x000fea0003800000 */
[----:B------:R-:W-:Y:S02]  /*2b40*/  SHF.R.U32.HI R5, RZ, 0x10, R5 ;  /* 0x00000010ff057819 */ /* 0x000fe40000011605 */
[----:B------:R-:W-:-:S04]  /*2b50*/  SHF.R.U32.HI R2, RZ, 0x10, R0 ;  /* 0x00000010ff027819 */ /* 0x000fc80000011600 */
[----:B------:R-:W-:-:S04]  /*2b60*/  LOP3.LUT R5, R5, R2, RZ, 0xc0, !PT ;  /* 0x0000000205057212 */ /* 0x000fc800078ec0ff */
[----:B------:R-:W-:-:S13]  /*2b70*/  ISETP.NE.AND P0, PT, R5, R2, PT ;  /* 0x000000020500720c */ /* 0x000fda0003f05270 */
[----:B------:R-:W-:Y:S05]  /*2b80*/  @P0 BRA `(.L_x_77) ;  /* 0x0000000000300947 */ /* 0x000fea0003800000 */
[----:B------:R-:W-:Y:S01]  /*2b90*/  R2UR UR4, R0 ;  /* 0x00000000000472ca */ /* 0x000fe200000e0000 */
[----:B------:R-:W-:Y:S01]  /*2ba0*/  VOTEU.ANY UR5, UPT, PT ;  /* 0x0000000000057886 */ /* 0x000fe200038e0100 */
[----:B------:R-:W2:Y:S01]  /*2bb0*/  S2R R0, SR_LANEID ;  /* 0x0000000000007919 */ /* 0x000ea20000000000 */
[----:B------:R-:W-:-:S10]  /*2bc0*/  UFLO.U32 UR5, UR5 ;  /* 0x00000005000572bd */ /* 0x000fd400080e0000 */
[----:B------:R-:W-:-:S06]  /*2bd0*/  ULOP3.LUT UR4, URZ, UR4, URZ, 0x33, !UPT ;  /* 0x00000004ff047292 */ /* 0x000fcc000f8e33ff */
[----:B------:R-:W-:-:S04]  /*2be0*/  IMAD.U32 R2, RZ, RZ, UR4 ;  /* 0x00000004ff027e24 */ /* 0x000fc8000f8e00ff */
[----:B------:R-:W3:Y:S02]  /*2bf0*/  REDUX UR7, R2 ;  /* 0x00000000020773c4 */ /* 0x000ee40000000000 */
[----:B------:R4:W-:Y:S01]  /*2c00*/  UTCATOMSWS.AND URZ, UR4 ;  /* 0x0000000400ff79e3 */ /* 0x0009e20008000000 */
[----:B--2---:R-:W-:Y:S01]  /*2c10*/  ISETP.EQ.U32.AND P0, PT, R0, UR5, PT ;  /* 0x0000000500007c0c */ /* 0x004fe2000bf02070 */
[----:B---3--:R-:W-:-:S12]  /*2c20*/  IMAD.U32 R0, RZ, RZ, UR7 ;  /* 0x00000007ff007e24 */ /* 0x008fd8000f8e00ff */
[----:B------:R4:W-:Y:S01]  /*2c30*/  @P0 ATOMS.AND RZ, [UR6], R0 ;  /* 0x00000000ffff098c */ /* 0x0009e2000a800006 */
[----:B------:R-:W-:Y:S05]  /*2c40*/  BRA `(.L_x_75) ;  /* 0x0000000000147947 */ /* 0x000fea0003800000 */
.L_x_77:
[----:B------:R-:W-:-:S07]  /*2c50*/  MOV R2, 0x2c70 ;  /* 0x00002c7000027802 */ /* 0x000fce0000000f00 */
[----:B-1----:R-:W-:Y:S05]  /*2c60*/  CALL.REL.NOINC `($__internal_0_$__cuda_sm10x_tcgen05_guardrail_trap_col_being_dealloced_not_returned_by_alloc) ;  /* 0x0000000000447944 */ /* 0x002fea0003c00000 */
[----:B------:R-:W-:Y:S05]  /*2c70*/  BRA `(.L_x_75) ;  /* 0x0000000000087947 */ /* 0x000fea0003800000 */
.L_x_76:
[----:B------:R-:W-:-:S07]  /*2c80*/  MOV R2, 0x2ca0 ;  /* 0x00002ca000027802 */ /* 0x000fce0000000f00 */
[----:B-1----:R-:W-:Y:S05]  /*2c90*/  CALL.REL.NOINC `($__internal_2_$__cuda_sm10x_tcgen05_guardrail_trap_unallocated_columns_being_dealloced) ;  /* 0x0000000000507944 */ /* 0x002fea0003c00000 */
.L_x_75:
[----:B------:R-:W-:Y:S01]  /*2ca0*/  NOP ;  /* 0x0000000000007918 */ /* 0x000fe20000000000 */
[----:B----4-:R-:W-:Y:S05]  /*2cb0*/  EXIT ;  /* 0x000000000000794d */ /* 0x010fea0003800000 */
.L_x_60:
[----:B------:R-:W2:Y:S02]  /*2cc0*/  SYNCS.PHASECHK.TRANS64.TRYWAIT P0, [UR8+0x10000], RZ ;  /* 0x010000ffff0075a7 */ /* 0x000ea40008001108 */
[----:B--2---:R-:W-:Y:S05]  /*2cd0*/  @!P0 BRA `(.L_x_60) ;  /* 0xfffffffc00f88947 */ /* 0x004fea000383ffff */
[----:B------:R-:W-:Y:S05]  /*2ce0*/  BRA `(.L_x_78) ;  /* 0xffffffec00fc7947 */ /* 0x000fea000383ffff */
.L_x_62:
[----:B------:R-:W2:Y:S02]  /*2cf0*/  SYNCS.PHASECHK.TRANS64.TRYWAIT P1, [UR8+0x10020], RZ ;  /* 0x010020ffff0075a7 */ /* 0x000ea40008021108 */
[----:B--2---:R-:W-:Y:S05]  /*2d00*/  @!P1 BRA `(.L_x_62) ;  /* 0xfffffffc00f89947 */ /* 0x004fea000383ffff */
[----:B------:R-:W-:Y:S05]  /*2d10*/  BRA `(.L_x_79) ;  /* 0xfffffff000807947 */ /* 0x000fea000383ffff */
.L_x_63:
[----:B------:R-:W3:Y:S02]  /*2d20*/  SYNCS.PHASECHK.TRANS64.TRYWAIT P0, [UR25+0x10000], R2 ;  /* 0x01000002ff0075a7 */ /* 0x000ee40008001119 */
[----:B---3--:R-:W-:Y:S05]  /*2d30*/  @!P0 BRA `(.L_x_63) ;  /* 0xfffffffc00f88947 */ /* 0x008fea000383ffff */
[----:B------:R-:W-:Y:S05]  /*2d40*/  BRA `(.L_x_80) ;  /* 0xfffffff400087947 */ /* 0x000fea000383ffff */
.L_x_65:
[----:B------:R-:W3:Y:S02]  /*2d50*/  SYNCS.PHASECHK.TRANS64.TRYWAIT P0, [UR25+0x10020], R2 ;  /* 0x01002002ff0075a7 */ /* 0x000ee40008001119 */
[----:B---3--:R-:W-:Y:S05]  /*2d60*/  @!P0 BRA `(.L_x_65) ;  /* 0xfffffffc00f88947 */ /* 0x008fea000383ffff */
[----:B------:R-:W-:Y:S05]  /*2d70*/  BRA `(.L_x_81) ;  /* 0xfffffff4007c7947 */ /* 0x000fea000383ffff */
        .weak           $__internal_0_$__cuda_sm10x_tcgen05_guardrail_trap_col_being_dealloced_not_returned_by_alloc
        .type           $__internal_0_$__cuda_sm10x_tcgen05_guardrail_trap_col_being_dealloced_not_returned_by_alloc,@function
        .size           $__internal_0_$__cuda_sm10x_tcgen05_guardrail_trap_col_being_dealloced_not_returned_by_alloc,($__internal_1_$__cuda_sm10x_tcgen05_guardrail_trap_phase_invalid_during_alloc - $__internal_0_$__cuda_sm10x_tcgen05_guardrail_trap_col_being_dealloced_not_returned_by_alloc)
$__internal_0_$__cuda_sm10x_tcgen05_guardrail_trap_col_being_dealloced_not_returned_by_alloc:
[----:B------:R-:W-:Y:S05]  /*2d80*/  BPT.TRAP 0x1 ;  /* 0x000000040000795c */ /* 0x000fea0000300000 */
[----:B------:R-:W-:-:S04]  /*2d90*/  IMAD.MOV.U32 R3, RZ, RZ, 0x0 ;  /* 0x00000000ff037424 */ /* 0x000fc800078e00ff */
[----:B------:R-:W-:Y:S05]  /*2da0*/  RET.REL.NODEC R2 `(gluon_tcgen05) ;  /* 0xffffffd002947950 */ /* 0x000fea0003c3ffff */
        .weak           $__internal_1_$__cuda_sm10x_tcgen05_guardrail_trap_phase_invalid_during_alloc
        .type           $__internal_1_$__cuda_sm10x_tcgen05_guardrail_trap_phase_invalid_during_alloc,@function
        .size           $__internal_1_$__cuda_sm10x_tcgen05_guardrail_trap_phase_invalid_during_alloc,($__internal_2_$__cuda_sm10x_tcgen05_guardrail_trap_unallocated_columns_being_dealloced - $__internal_1_$__cuda_sm10x_tcgen05_guardrail_trap_phase_invalid_during_alloc)
$__internal_1_$__cuda_sm10x_tcgen05_guardrail_trap_phase_invalid_during_alloc:
[----:B------:R-:W-:Y:S05]  /*2db0*/  BPT.TRAP 0x1 ;  /* 0x000000040000795c */ /* 0x000fea0000300000 */
[----:B------:R-:W-:-:S04]  /*2dc0*/  IMAD.MOV.U32 R3, RZ, RZ, 0x0 ;  /* 0x00000000ff037424 */ /* 0x000fc800078e00ff */
[----:B------:R-:W-:Y:S05]  /*2dd0*/  RET.REL.NODEC R2 `(gluon_tcgen05) ;  /* 0xffffffd002887950 */ /* 0x000fea0003c3ffff */
        .weak           $__internal_2_$__cuda_sm10x_tcgen05_guardrail_trap_unallocated_columns_being_dealloced
        .type           $__internal_2_$__cuda_sm10x_tcgen05_guardrail_trap_unallocated_columns_being_dealloced,@function
        .size           $__internal_2_$__cuda_sm10x_tcgen05_guardrail_trap_unallocated_columns_being_dealloced,(.L_x_85 - $__internal_2_$__cuda_sm10x_tcgen05_guardrail_trap_unallocated_columns_being_dealloced)
$__internal_2_$__cuda_sm10x_tcgen05_guardrail_trap_unallocated_columns_being_dealloced:
[----:B------:R-:W-:Y:S05]  /*2de0*/  BPT.TRAP 0x1 ;  /* 0x000000040000795c */ /* 0x000fea0000300000 */
[----:B------:R-:W-:-:S04]  /*2df0*/  IMAD.MOV.U32 R3, RZ, RZ, 0x0 ;  /* 0x00000000ff037424 */ /* 0x000fc800078e00ff */
[----:B------:R-:W-:Y:S05]  /*2e00*/  RET.REL.NODEC R2 `(gluon_tcgen05) ;  /* 0xffffffd0027c7950 */ /* 0x000fea0003c3ffff */
.L_x_82:
[----:B------:R-:W-:-:S00]  /*2e10*/  BRA `(.L_x_82) ;  /* 0xfffffffc00fc7947 */ /* 0x000fc0000383ffff */
[----:B------:R-:W-:-:S00]  /*2e20*/  NOP ;  /* 0x0000000000007918 */ /* 0x000fc00000000000 */
        /* <DEDUP_REMOVED lines=13> */
.L_x_85:


//--------------------- .nv.shared.gluon_tcgen05  --------------------------
	.section	.nv.shared.gluon_tcgen05,"aw",@nobits
	.sectionflags	@""
	.align	16
	.zero		1024


//--------------------- .nv.shared.reserved.0     --------------------------
	.section	.nv.shared.reserved.0,"aw",@nobits
	.align	8
	.weak		__nv_reservedSMEM_offset_0_alias
	.size		__nv_reservedSMEM_offset_0_alias, 0, 64
	.other		__nv_reservedSMEM_offset_0_alias,@"STO_CUDA_RESERVED_SHARED STV_DEFAULT"
__nv_reservedSMEM_offset_0_alias:
	.zero		0
.nv.shared.reserved.0:
	.zero		64
	.weak		__nv_reservedSMEM_allocation_phase
	.type		__nv_reservedSMEM_allocation_phase,@object
	.size		__nv_reservedSMEM_allocation_phase,(.L_0 - __nv_reservedSMEM_allocation_phase)
__nv_reservedSMEM_allocation_phase:
	.zero		1
.L_0:
	.zero		7
	.weak		__nv_reservedSMEM_devtool_atexit_pc
	.type		__nv_reservedSMEM_devtool_atexit_pc,@object
	.size		__nv_reservedSMEM_devtool_atexit_pc,(__nv_reservedSMEM_allocation_mask - __nv_reservedSMEM_devtool_atexit_pc)
__nv_reservedSMEM_devtool_atexit_pc:
	.zero		8
	.weak		__nv_reservedSMEM_allocation_mask
	.type		__nv_reservedSMEM_allocation_mask,@object
	.size		__nv_reservedSMEM_allocation_mask,(.L_2 - __nv_reservedSMEM_allocation_mask)
__nv_reservedSMEM_allocation_mask:
	.zero		4
.L_2:


//--------------------- .nv.constant0.gluon_tcgen05 --------------------------
	.section	.nv.constant0.gluon_tcgen05,"a",@progbits
	.sectionflags	@""
	.align	4
.nv.constant0.gluon_tcgen05:
	.zero		976


//--------------------- SYMBOLS --------------------------

	.type		.nv.reservedSmem.offset0,@object
	.size		.nv.reservedSmem.offset0,0x4
	.type		.nv.reservedSmem.cap,@object
	.size		.nv.reservedSmem.cap,0x4
